	.target	sm_90a

	.elftype	@"ET_EXEC"


//--------------------- .note.nv.tkinfo           --------------------------
	.section	.note.nv.tkinfo,"",@"SHT_NOTE"
	.sectionflags	@"SHF_NOTE_NV_TKINFO"
	.tkinfo
        /*0018*/ 	.word	0x00000002
        /*0030*/ 	.string	""
        /*0030*/ 	.string	"ptxas"
        /*0030*/ 	.string	"Cuda compilation tools, release 13.0, V13.0.88"
        /*0030*/ 	.string	"Build cuda_13.0.r13.0/compiler.36424714_0"
        /*0030*/ 	.string	"-v  -suppress-debug-info  -lineinfo  -arch sm_90a "



//--------------------- .note.nv.cuinfo           --------------------------
	.section	.note.nv.cuinfo,"",@"SHT_NOTE"
	.sectionflags	@"SHF_NOTE_NV_CUINFO"
        /*0018*/ 	.short	0x0002
        /*001a*/ 	.short	0x005a
        /*001c*/ 	.short	0x0082
	.zero		2


//--------------------- .nv.info                  --------------------------
	.section	.nv.info,"",@"SHT_CUDA_INFO"
	.align	4


	//----- nvinfo : EIATTR_REGCOUNT
	.align		4
        /*0000*/ 	.byte	0x04, 0x2f
        /*0002*/ 	.short	(.L_1 - .L_0)
	.align		4
.L_0:
        /*0004*/ 	.word	index@(matmul_kernel)
        /*0008*/ 	.word	0x000000a0


	//----- nvinfo : EIATTR_FRAME_SIZE
	.align		4
.L_1:
        /*000c*/ 	.byte	0x04, 0x11
        /*000e*/ 	.short	(.L_3 - .L_2)
	.align		4
.L_2:
        /*0010*/ 	.word	index@(matmul_kernel)
        /*0014*/ 	.word	0x00000000


	//----- nvinfo : EIATTR_MIN_STACK_SIZE
	.align		4
.L_3:
        /*0018*/ 	.byte	0x04, 0x12
        /*001a*/ 	.short	(.L_5 - .L_4)
	.align		4
.L_4:
        /*001c*/ 	.word	index@(matmul_kernel)
        /*0020*/ 	.word	0x00000000
.L_5:


//--------------------- .nv.compat                --------------------------
	.section	.nv.compat,"",@"SHT_CUDA_COMPAT_INFO"
	.align	4
        /*0000*/ 	.byte	0x02, 0x09, 0x01, 0x00, 0x02, 0x02, 0x01, 0x00, 0x02, 0x05, 0x05, 0x00, 0x03, 0x07, 0x01, 0x01
        /*0010*/ 	.byte	0x02, 0x03, 0x00, 0x00, 0x02, 0x06, 0x01, 0x00, 0x04, 0x0b, 0x08, 0x00, 0x00, 0x00, 0x00, 0x00
        /*0020*/ 	.byte	0x00, 0x00, 0x00, 0x00


//--------------------- .nv.info.matmul_kernel    --------------------------
	.section	.nv.info.matmul_kernel,"",@"SHT_CUDA_INFO"
	.sectionflags	@""
	.align	4


	//----- nvinfo : EIATTR_CUDA_API_VERSION
	.align		4
        /*0000*/ 	.byte	0x04, 0x37
        /*0002*/ 	.short	(.L_7 - .L_6)
.L_6:
        /*0004*/ 	.word	0x00000082


	//----- nvinfo : EIATTR_KPARAM_INFO
	.align		4
.L_7:
        /*0008*/ 	.byte	0x04, 0x17
        /*000a*/ 	.short	(.L_9 - .L_8)
.L_8:
        /*000c*/ 	.word	0x00000000
        /*0010*/ 	.short	0x000d
        /*0012*/ 	.short	0x0048
        /*0014*/ 	.byte	0x00, 0xf4, 0x21, 0x00


	//----- nvinfo : EIATTR_KPARAM_INFO
	.align		4
.L_9:
        /*0018*/ 	.byte	0x04, 0x17
        /*001a*/ 	.short	(.L_11 - .L_10)
.L_10:
        /*001c*/ 	.word	0x00000000
        /*0020*/ 	.short	0x000c
        /*0022*/ 	.short	0x0040
        /*0024*/ 	.byte	0x00, 0xf4, 0x21, 0x00


	//----- nvinfo : EIATTR_KPARAM_INFO
	.align		4
.L_11:
        /*0028*/ 	.byte	0x04, 0x17
        /*002a*/ 	.short	(.L_13 - .L_12)
.L_12:
        /*002c*/ 	.word	0x00000000
        /*0030*/ 	.short	0x000b
        /*0032*/ 	.short	0x0038
        /*0034*/ 	.byte	0x00, 0xf0, 0x11, 0x00


	//----- nvinfo : EIATTR_KPARAM_INFO
	.align		4
.L_13:
        /*0038*/ 	.byte	0x04, 0x17
        /*003a*/ 	.short	(.L_15 - .L_14)
.L_14:
        /*003c*/ 	.word	0x00000000
        /*0040*/ 	.short	0x000a
        /*0042*/ 	.short	0x0034
        /*0044*/ 	.byte	0x00, 0xf0, 0x11, 0x00


	//----- nvinfo : EIATTR_KPARAM_INFO
	.align		4
.L_15:
        /*0048*/ 	.byte	0x04, 0x17
        /*004a*/ 	.short	(.L_17 - .L_16)
.L_16:
        /*004c*/ 	.word	0x00000000
        /*0050*/ 	.short	0x0009
        /*0052*/ 	.short	0x0030
        /*0054*/ 	.byte	0x00, 0xf0, 0x11, 0x00


	//----- nvinfo : EIATTR_KPARAM_INFO
	.align		4
.L_17:
        /*0058*/ 	.byte	0x04, 0x17
        /*005a*/ 	.short	(.L_19 - .L_18)
.L_18:
        /*005c*/ 	.word	0x00000000
        /*0060*/ 	.short	0x0008
        /*0062*/ 	.short	0x002c
        /*0064*/ 	.byte	0x00, 0xf0, 0x11, 0x00


	//----- nvinfo : EIATTR_KPARAM_INFO
	.align		4
.L_19:
        /*0068*/ 	.byte	0x04, 0x17
        /*006a*/ 	.short	(.L_21 - .L_20)
.L_20:
        /*006c*/ 	.word	0x00000000
        /*0070*/ 	.short	0x0007
        /*0072*/ 	.short	0x0028
        /*0074*/ 	.byte	0x00, 0xf0, 0x11, 0x00


	//----- nvinfo : EIATTR_KPARAM_INFO
	.align		4
.L_21:
        /*0078*/ 	.byte	0x04, 0x17
        /*007a*/ 	.short	(.L_23 - .L_22)
.L_22:
        /*007c*/ 	.word	0x00000000
        /*0080*/ 	.short	0x0006
        /*0082*/ 	.short	0x0024
        /*0084*/ 	.byte	0x00, 0xf0, 0x11, 0x00


	//----- nvinfo : EIATTR_KPARAM_INFO
	.align		4
.L_23:
        /*0088*/ 	.byte	0x04, 0x17
        /*008a*/ 	.short	(.L_25 - .L_24)
.L_24:
        /*008c*/ 	.word	0x00000000
        /*0090*/ 	.short	0x0005
        /*0092*/ 	.short	0x0020
        /*0094*/ 	.byte	0x00, 0xf0, 0x11, 0x00


	//----- nvinfo : EIATTR_KPARAM_INFO
	.align		4
.L_25:
        /*0098*/ 	.byte	0x04, 0x17
        /*009a*/ 	.short	(.L_27 - .L_26)
.L_26:
        /*009c*/ 	.word	0x00000000
        /*00a0*/ 	.short	0x0004
        /*00a2*/ 	.short	0x001c
        /*00a4*/ 	.byte	0x00, 0xf0, 0x11, 0x00


	//----- nvinfo : EIATTR_KPARAM_INFO
	.align		4
.L_27:
        /*00a8*/ 	.byte	0x04, 0x17
        /*00aa*/ 	.short	(.L_29 - .L_28)
.L_28:
        /*00ac*/ 	.word	0x00000000
        /*00b0*/ 	.short	0x0003
        /*00b2*/ 	.short	0x0018
        /*00b4*/ 	.byte	0x00, 0xf0, 0x11, 0x00


	//----- nvinfo : EIATTR_KPARAM_INFO
	.align		4
.L_29:
        /*00b8*/ 	.byte	0x04, 0x17
        /*00ba*/ 	.short	(.L_31 - .L_30)
.L_30:
        /*00bc*/ 	.word	0x00000000
        /*00c0*/ 	.short	0x0002
        /*00c2*/ 	.short	0x0010
        /*00c4*/ 	.byte	0x00, 0xf4, 0x21, 0x00


	//----- nvinfo : EIATTR_KPARAM_INFO
	.align		4
.L_31:
        /*00c8*/ 	.byte	0x04, 0x17
        /*00ca*/ 	.short	(.L_33 - .L_32)
.L_32:
        /*00cc*/ 	.word	0x00000000
        /*00d0*/ 	.short	0x0001
        /*00d2*/ 	.short	0x0008
        /*00d4*/ 	.byte	0x00, 0xf4, 0x21, 0x00


	//----- nvinfo : EIATTR_KPARAM_INFO
	.align		4
.L_33:
        /*00d8*/ 	.byte	0x04, 0x17
        /*00da*/ 	.short	(.L_35 - .L_34)
.L_34:
        /*00dc*/ 	.word	0x00000000
        /*00e0*/ 	.short	0x0000
        /*00e2*/ 	.short	0x0000
        /*00e4*/ 	.byte	0x00, 0xf4, 0x21, 0x00


	//----- nvinfo : EIATTR_SPARSE_MMA_MASK
	.align		4
.L_35:
        /*00e8*/ 	.byte	0x03, 0x50
        /*00ea*/ 	.short	0x0000


	//----- nvinfo : EIATTR_MAXREG_COUNT
	.align		4
        /*00ec*/ 	.byte	0x03, 0x1b
        /*00ee*/ 	.short	0x00ff


	//----- nvinfo : EIATTR_NUM_BARRIERS
	.align		4
        /*00f0*/ 	.byte	0x02, 0x4c
        /*00f2*/ 	.byte	0x01
	.zero		1


	//----- nvinfo : EIATTR_MERCURY_ISA_VERSION
	.align		4
        /*00f4*/ 	.byte	0x03, 0x5f
        /*00f6*/ 	.short	0x0101


	//----- nvinfo : EIATTR_EXIT_INSTR_OFFSETS
	.align		4
        /*00f8*/ 	.byte	0x04, 0x1c
        /*00fa*/ 	.short	(.L_37 - .L_36)


	//   ....[0]....
.L_36:
        /*00fc*/ 	.word	0x00004320


	//   ....[1]....
        /*0100*/ 	.word	0x00004350


	//----- nvinfo : EIATTR_REQNTID
	.align		4
.L_37:
        /*0104*/ 	.byte	0x04, 0x10
        /*0106*/ 	.short	(.L_39 - .L_38)
.L_38:
        /*0108*/ 	.word	0x00000080
        /*010c*/ 	.word	0x00000001
        /*0110*/ 	.word	0x00000001


	//----- nvinfo : EIATTR_CBANK_PARAM_SIZE
	.align		4
.L_39:
        /*0114*/ 	.byte	0x03, 0x19
        /*0116*/ 	.short	0x0050


	//----- nvinfo : EIATTR_PARAM_CBANK
	.align		4
        /*0118*/ 	.byte	0x04, 0x0a
        /*011a*/ 	.short	(.L_41 - .L_40)
	.align		4
.L_40:
        /*011c*/ 	.word	index@(.nv.constant0.matmul_kernel)
        /*0120*/ 	.short	0x0210
        /*0122*/ 	.short	0x0050


	//----- nvinfo : EIATTR_SW_WAR
	.align		4
.L_41:
        /*0124*/ 	.byte	0x04, 0x36
        /*0126*/ 	.short	(.L_43 - .L_42)
.L_42:
        /*0128*/ 	.word	0x00000008
.L_43:


//--------------------- .nv.callgraph             --------------------------
	.section	.nv.callgraph,"",@"SHT_CUDA_CALLGRAPH"
	.align	4
	.sectionentsize	8
	.align		4
        /*0000*/ 	.word	0x00000000
	.align		4
        /*0004*/ 	.word	0xffffffff
	.align		4
        /*0008*/ 	.word	0x00000000
	.align		4
        /*000c*/ 	.word	0xfffffffe
	.align		4
        /*0010*/ 	.word	0x00000000
	.align		4
        /*0014*/ 	.word	0xfffffffd
	.align		4
        /*0018*/ 	.word	0x00000000
	.align		4
        /*001c*/ 	.word	0xfffffffc


//--------------------- .text.matmul_kernel       --------------------------
	.section	.text.matmul_kernel,"ax",@progbits
	.align	128
        .global         matmul_kernel
        .type           matmul_kernel,@function
        .size           matmul_kernel,(.L_x_3 - matmul_kernel)
        .other          matmul_kernel,@"STO_CUDA_ENTRY STV_DEFAULT"
matmul_kernel:
.text.matmul_kernel:
[----:B------:R-:W-:Y:S08]  /*0000*/  LDC R1, c[0x0][0x28] ;  /* 0x00000a00ff017b82 */ /* 0x000ff00000000800 */
[----:B------:R-:W0:Y:S01]  /*0010*/  LDC.64 R20, c[0x0][0x228] ;  /* 0x00008a00ff147b82 */ /* 0x000e220000000a00 */
[----:B------:R-:W1:Y:S01]  /*0020*/  S2R R5, SR_CTAID.X ;  /* 0x0000000000057919 */ /* 0x000e620000002500 */
[----:B------:R-:W-:Y:S01]  /*0030*/  UMOV UR4, 0x400 ;  /* 0x0000040000047882 */ /* 0x000fe20000000000 */
[----:B------:R-:W-:-:S05]  /*0040*/  ULDC.64 UR6, c[0x0][0x208] ;  /* 0x0000820000067ab9 */ /* 0x000fca0000000a00 */
[----:B------:R-:W2:Y:S08]  /*0050*/  LDC R11, c[0x0][0x230] ;  /* 0x00008c00ff0b7b82 */ /* 0x000eb00000000800 */
[----:B------:R-:W3:Y:S01]  /*0060*/  S2UR UR5, SR_CgaCtaId ;  /* 0x00000000000579c3 */ /* 0x000ee20000008800 */
[----:B0-----:R-:W-:-:S05]  /*0070*/  VIADD R0, R21, 0x1f ;  /* 0x0000001f15007836 */ /* 0x001fca0000000000 */
[----:B------:R-:W-:Y:S02]  /*0080*/  SHF.R.S32.HI R3, RZ, 0x1f, R0 ;  /* 0x0000001fff037819 */ /* 0x000fe40000011400 */
[----:B--2---:R-:W-:Y:S02]  /*0090*/  IADD3 R11, R11, 0x7f, RZ ;  /* 0x0000007f0b0b7810 */ /* 0x004fe40007ffe0ff */
[----:B------:R-:W-:Y:S02]  /*00a0*/  LEA.HI R3, R3, R0, RZ, 0x5 ;  /* 0x0000000003037211 */ /* 0x000fe400078f28ff */
[----:B-1----:R-:W-:Y:S02]  /*00b0*/  IABS R8, R5 ;  /* 0x0000000500087213 */ /* 0x002fe40000000000 */
[----:B------:R-:W-:Y:S01]  /*00c0*/  SHF.R.S32.HI R3, RZ, 0x5, R3 ;  /* 0x00000005ff037819 */ /* 0x000fe20000011403 */
[----:B---3--:R-:W-:-:S04]  /*00d0*/  ULEA UR4, UR5, UR4, 0x18 ;  /* 0x0000000405047291 */ /* 0x008fc8000f8ec03f */
[----:B------:R-:W-:-:S05]  /*00e0*/  IMAD.SHL.U32 R4, R3, 0x8, RZ ;  /* 0x0000000803047824 */ /* 0x000fca00078e00ff */
[-C--:B------:R-:W-:Y:S02]  /*00f0*/  IABS R7, R4.reuse ;  /* 0x0000000400077213 */ /* 0x080fe40000000000 */
[----:B------:R-:W-:Y:S02]  /*0100*/  IABS R10, R4 ;  /* 0x00000004000a7213 */ /* 0x000fe40000000000 */
[----:B------:R-:W0:Y:S08]  /*0110*/  I2F.RP R0, R7 ;  /* 0x0000000700007306 */ /* 0x000e300000209400 */
[----:B0-----:R-:W0:Y:S02]  /*0120*/  MUFU.RCP R0, R0 ;  /* 0x0000000000007308 */ /* 0x001e240000001000 */
[----:B0-----:R-:W-:-:S02]  /*0130*/  VIADD R2, R0, 0xffffffe ;  /* 0x0ffffffe00027836 */ /* 0x001fc40000000000 */
[----:B------:R-:W-:-:S04]  /*0140*/  IMAD.MOV R0, RZ, RZ, -R10 ;  /* 0x000000ffff007224 */ /* 0x000fc800078e0a0a */
[----:B------:R0:W1:Y:S02]  /*0150*/  F2I.FTZ.U32.TRUNC.NTZ R3, R2 ;  /* 0x0000000200037305 */ /* 0x000064000021f000 */
[----:B0-----:R-:W-:Y:S02]  /*0160*/  IMAD.MOV.U32 R2, RZ, RZ, RZ ;  /* 0x000000ffff027224 */ /* 0x001fe400078e00ff */
[----:B-1----:R-:W-:-:S04]  /*0170*/  IMAD.MOV R6, RZ, RZ, -R3 ;  /* 0x000000ffff067224 */ /* 0x002fc800078e0a03 */
[----:B------:R-:W-:Y:S02]  /*0180*/  IMAD R9, R6, R7, RZ ;  /* 0x0000000706097224 */ /* 0x000fe400078e02ff */
[----:B------:R-:W-:Y:S02]  /*0190*/  IMAD.MOV.U32 R6, RZ, RZ, R8 ;  /* 0x000000ffff067224 */ /* 0x000fe400078e0008 */
[----:B------:R-:W-:-:S06]  /*01a0*/  IMAD.HI.U32 R3, R3, R9, R2 ;  /* 0x0000000903037227 */ /* 0x000fcc00078e0002 */
[----:B------:R-:W-:-:S04]  /*01b0*/  IMAD.HI.U32 R3, R3, R6, RZ ;  /* 0x0000000603037227 */ /* 0x000fc800078e00ff */
[----:B------:R-:W-:-:S05]  /*01c0*/  IMAD R0, R3, R0, R6 ;  /* 0x0000000003007224 */ /* 0x000fca00078e0206 */
[----:B------:R-:W-:-:S13]  /*01d0*/  ISETP.GT.U32.AND P1, PT, R7, R0, PT ;  /* 0x000000000700720c */ /* 0x000fda0003f24070 */
[----:B------:R-:W-:Y:S02]  /*01e0*/  @!P1 IMAD.IADD R0, R0, 0x1, -R7 ;  /* 0x0000000100009824 */ /* 0x000fe400078e0a07 */
[----:B------:R-:W-:Y:S01]  /*01f0*/  @!P1 VIADD R3, R3, 0x1 ;  /* 0x0000000103039836 */ /* 0x000fe20000000000 */
[----:B------:R-:W-:Y:S02]  /*0200*/  ISETP.NE.AND P1, PT, R4, RZ, PT ;  /* 0x000000ff0400720c */ /* 0x000fe40003f25270 */
[----:B------:R-:W-:Y:S02]  /*0210*/  ISETP.GE.U32.AND P0, PT, R0, R7, PT ;  /* 0x000000070000720c */ /* 0x000fe40003f06070 */
[----:B------:R-:W-:-:S04]  /*0220*/  LOP3.LUT R0, R5, R4, RZ, 0x3c, !PT ;  /* 0x0000000405007212 */ /* 0x000fc800078e3cff */
[----:B------:R-:W-:Y:S01]  /*0230*/  ISETP.GE.AND P2, PT, R0, RZ, PT ;  /* 0x000000ff0000720c */ /* 0x000fe20003f46270 */
[----:B------:R-:W-:-:S06]  /*0240*/  VIADD R0, R20, 0xf ;  /* 0x0000000f14007836 */ /* 0x000fcc0000000000 */
[----:B------:R-:W-:-:S04]  /*0250*/  @P0 VIADD R3, R3, 0x1 ;  /* 0x0000000103030836 */ /* 0x000fc80000000000 */
[----:B------:R-:W-:Y:S01]  /*0260*/  IMAD.MOV.U32 R2, RZ, RZ, R3 ;  /* 0x000000ffff027224 */ /* 0x000fe200078e0003 */
[----:B------:R-:W-:-:S03]  /*0270*/  SHF.R.S32.HI R3, RZ, 0x1f, R0 ;  /* 0x0000001fff037819 */ /* 0x000fc60000011400 */
[----:B------:R-:W-:Y:S01]  /*0280*/  @!P2 IMAD.MOV R2, RZ, RZ, -R2 ;  /* 0x000000ffff02a224 */ /* 0x000fe200078e0a02 */
[----:B------:R-:W-:Y:S02]  /*0290*/  @!P1 LOP3.LUT R2, RZ, R4, RZ, 0x33, !PT ;  /* 0x00000004ff029212 */ /* 0x000fe400078e33ff */
[----:B------:R-:W-:Y:S02]  /*02a0*/  LEA.HI R3, R3, R0, RZ, 0x4 ;  /* 0x0000000003037211 */ /* 0x000fe400078f20ff */
[----:B------:R-:W-:Y:S01]  /*02b0*/  SHF.L.U32 R8, R2, 0x3, RZ ;  /* 0x0000000302087819 */ /* 0x000fe200000006ff */
[----:B------:R-:W-:-:S03]  /*02c0*/  IMAD.MOV R2, RZ, RZ, -R2 ;  /* 0x000000ffff027224 */ /* 0x000fc600078e0a02 */
[----:B------:R-:W-:Y:S01]  /*02d0*/  LEA.HI.SX32 R3, R3, -R8, 0x1c ;  /* 0x8000000803037211 */ /* 0x000fe200078fe2ff */
[----:B------:R-:W-:-:S03]  /*02e0*/  IMAD R4, R4, R2, R5 ;  /* 0x0000000204047224 */ /* 0x000fc600078e0205 */
[----:B------:R-:W-:Y:S02]  /*02f0*/  VIMNMX R13, R3, 0x8, PT ;  /* 0x00000008030d7848 */ /* 0x000fe40003fe0100 */
[----:B------:R-:W-:Y:S02]  /*0300*/  IABS R9, R4 ;  /* 0x0000000400097213 */ /* 0x000fe40000000000 */
[----:B------:R-:W-:-:S04]  /*0310*/  IABS R7, R13 ;  /* 0x0000000d00077213 */ /* 0x000fc80000000000 */
[----:B------:R-:W0:Y:S08]  /*0320*/  I2F.RP R0, R7 ;  /* 0x0000000700007306 */ /* 0x000e300000209400 */
[----:B0-----:R-:W0:Y:S02]  /*0330*/  MUFU.RCP R0, R0 ;  /* 0x0000000000007308 */ /* 0x001e240000001000 */
[----:B0-----:R-:W-:-:S06]  /*0340*/  VIADD R3, R0, 0xffffffe ;  /* 0x0ffffffe00037836 */ /* 0x001fcc0000000000 */
[----:B------:R-:W0:Y:S02]  /*0350*/  F2I.FTZ.U32.TRUNC.NTZ R3, R3 ;  /* 0x0000000300037305 */ /* 0x000e24000021f000 */
[----:B0-----:R-:W-:-:S04]  /*0360*/  IMAD.MOV R6, RZ, RZ, -R3 ;  /* 0x000000ffff067224 */ /* 0x001fc800078e0a03 */
[----:B------:R-:W-:Y:S01]  /*0370*/  IMAD.MOV.U32 R2, RZ, RZ, R6 ;  /* 0x000000ffff027224 */ /* 0x000fe200078e0006 */
[----:B------:R-:W-:-:S03]  /*0380*/  IABS R6, R13 ;  /* 0x0000000d00067213 */ /* 0x000fc60000000000 */
[----:B------:R-:W-:Y:S02]  /*0390*/  IMAD R5, R2, R7, RZ ;  /* 0x0000000702057224 */ /* 0x000fe400078e02ff */
[----:B------:R-:W-:Y:S02]  /*03a0*/  IMAD.MOV.U32 R2, RZ, RZ, RZ ;  /* 0x000000ffff027224 */ /* 0x000fe400078e00ff */
[----:B------:R-:W-:Y:S02]  /*03b0*/  IMAD.MOV R0, RZ, RZ, -R6 ;  /* 0x000000ffff007224 */ /* 0x000fe400078e0a06 */
        /* <DEDUP_REMOVED lines=9> */
[----:B------:R-:W-:Y:S02]  /*0450*/  ISETP.GE.AND P2, PT, R0, RZ, PT ;  /* 0x000000ff0000720c */ /* 0x000fe40003f46270 */
[----:B------:R-:W0:Y:S05]  /*0460*/  S2R R0, SR_TID.X ;  /* 0x0000000000007919 */ /* 0x000e2a0000002100 */
[----:B------:R-:W-:Y:S01]  /*0470*/  @P0 VIADD R2, R2, 0x1 ;  /* 0x0000000102020836 */ /* 0x000fe20000000000 */
[----:B------:R-:W-:-:S03]  /*0480*/  ISETP.GT.AND P0, PT, R11, 0x7f, PT ;  /* 0x0000007f0b00780c */ /* 0x000fc60003f04270 */
[----:B------:R-:W-:-:S04]  /*0490*/  IMAD.MOV.U32 R6, RZ, RZ, R2 ;  /* 0x000000ffff067224 */ /* 0x000fc800078e0002 */
[----:B------:R-:W-:Y:S01]  /*04a0*/  @!P2 IMAD.MOV R6, RZ, RZ, -R6 ;  /* 0x000000ffff06a224 */ /* 0x000fe200078e0a06 */
[----:B------:R-:W-:-:S05]  /*04b0*/  @!P1 LOP3.LUT R6, RZ, R13, RZ, 0x33, !PT ;  /* 0x0000000dff069212 */ /* 0x000fca00078e33ff */
[----:B------:R-:W-:Y:S01]  /*04c0*/  IMAD.MOV R2, RZ, RZ, -R6 ;  /* 0x000000ffff027224 */ /* 0x000fe200078e0a06 */
[----:B------:R-:W-:Y:S01]  /*04d0*/  @!P0 PRMT R64, RZ, 0x7610, R64 ;  /* 0x00007610ff408816 */ /* 0x000fe20000000040 */
[----:B------:R-:W-:Y:S01]  /*04e0*/  IMAD.SHL.U32 R6, R6, 0x20, RZ ;  /* 0x0000002006067824 */ /* 0x000fe200078e00ff */
[----:B------:R-:W-:Y:S01]  /*04f0*/  @!P0 PRMT R66, RZ, 0x7610, R66 ;  /* 0x00007610ff428816 */ /* 0x000fe20000000042 */
[----:B------:R-:W-:Y:S01]  /*0500*/  IMAD R2, R13, R2, R4 ;  /* 0x000000020d027224 */ /* 0x000fe200078e0204 */
[----:B------:R-:W-:Y:S02]  /*0510*/  @!P0 PRMT R64, R64, 0x5410, RZ ;  /* 0x0000541040408816 */ /* 0x000fe400000000ff */
[----:B------:R-:W-:Y:S01]  /*0520*/  @!P0 PRMT R66, R66, 0x5410, RZ ;  /* 0x0000541042428816 */ /* 0x000fe200000000ff */
[----:B------:R-:W-:Y:S01]  /*0530*/  IMAD.IADD R2, R8, 0x1, R2 ;  /* 0x0000000108027824 */ /* 0x000fe200078e0202 */
[C---:B0-----:R-:W-:Y:S01]  /*0540*/  LOP3.LUT R3, R0.reuse, 0xf, RZ, 0xc0, !PT ;  /* 0x0000000f00037812 */ /* 0x041fe200078ec0ff */
[----:B------:R-:W-:Y:S01]  /*0550*/  @!P0 IMAD.SHL.U32 R4, R0, 0x2, RZ ;  /* 0x0000000200048824 */ /* 0x000fe200078e00ff */
[----:B------:R-:W-:-:S02]  /*0560*/  SHF.R.U32.HI R25, RZ, 0x4, R0 ;  /* 0x00000004ff197819 */ /* 0x000fc40000011600 */
[----:B------:R-:W-:Y:S01]  /*0570*/  SHF.R.U32.HI R7, RZ, 0x4, R0 ;  /* 0x00000004ff077819 */ /* 0x000fe20000011600 */
[----:B------:R-:W-:Y:S01]  /*0580*/  IMAD R2, R2, 0x10, R3 ;  /* 0x0000001002027824 */ /* 0x000fe200078e0203 */
[----:B------:R-:W-:Y:S01]  /*0590*/  SGXT.U32 R25, R25, 0x3 ;  /* 0x000000031919781a */ /* 0x000fe20000000000 */
[----:B------:R-:W-:-:S05]  /*05a0*/  @!P0 IMAD.SHL.U32 R3, R0, 0x20, RZ ;  /* 0x0000002000038824 */ /* 0x000fca00078e00ff */
[----:B------:R-:W-:Y:S01]  /*05b0*/  @!P0 LOP3.LUT R5, R3, 0x60, RZ, 0xc0, !PT ;  /* 0x0000006003058812 */ /* 0x000fe200078ec0ff */
[----:B------:R-:W-:Y:S06]  /*05c0*/  @!P0 BRA `(.L_x_0) ;  /* 0x0000003800748947 */ /* 0x000fec0003800000 */
[----:B------:R-:W-:Y:S01]  /*05d0*/  IABS R18, R20 ;  /* 0x0000001400127213 */ /* 0x000fe20000000000 */
[C---:B------:R-:W-:Y:S01]  /*05e0*/  VIADD R14, R6.reuse, 0x1f ;  /* 0x0000001f060e7836 */ /* 0x040fe20000000000 */
[----:B------:R-:W-:Y:S01]  /*05f0*/  IABS R4, R21 ;  /* 0x0000001500047213 */ /* 0x000fe20000000000 */
[C---:B------:R-:W-:Y:S01]  /*0600*/  VIADD R19, R6.reuse, 0x1d ;  /* 0x0000001d06137836 */ /* 0x040fe20000000000 */
[----:B------:R-:W0:Y:S01]  /*0610*/  I2F.RP R5, R18 ;  /* 0x0000001200057306 */ /* 0x000e220000209400 */
[----:B------:R-:W-:Y:S01]  /*0620*/  IABS R10, R2 ;  /* 0x00000002000a7213 */ /* 0x000fe20000000000 */
[----:B------:R-:W-:Y:S01]  /*0630*/  VIADD R22, R6, 0x1c ;  /* 0x0000001c06167836 */ /* 0x000fe20000000000 */
[----:B------:R-:W-:Y:S01]  /*0640*/  ISETP.GE.AND P1, PT, R14, RZ, PT ;  /* 0x000000ff0e00720c */ /* 0x000fe20003f26270 */
[----:B------:R-:W-:Y:S01]  /*0650*/  VIADD R23, R6, 0x1b ;  /* 0x0000001b06177836 */ /* 0x000fe20000000000 */
[----:B------:R-:W-:Y:S01]  /*0660*/  ISETP.GE.AND P4, PT, R2, RZ, PT ;  /* 0x000000ff0200720c */ /* 0x000fe20003f86270 */
[C---:B------:R-:W-:Y:S01]  /*0670*/  VIADD R24, R6.reuse, 0x1a ;  /* 0x0000001a06187836 */ /* 0x040fe20000000000 */
[C---:B------:R-:W-:Y:S01]  /*0680*/  IADD3 R38, R6.reuse, 0x5, RZ ;  /* 0x0000000506267810 */ /* 0x040fe20007ffe0ff */
[----:B------:R-:W1:Y:S01]  /*0690*/  I2F.RP R3, R4 ;  /* 0x0000000400037306 */ /* 0x000e620000209400 */
[----:B------:R-:W-:Y:S01]  /*06a0*/  IABS R16, R23 ;  /* 0x0000001700107213 */ /* 0x000fe20000000000 */
[C---:B------:R-:W-:Y:S01]  /*06b0*/  VIADD R28, R6.reuse, 0x14 ;  /* 0x00000014061c7836 */ /* 0x040fe20000000000 */
[----:B------:R-:W-:Y:S01]  /*06c0*/  IABS R17, R24 ;  /* 0x0000001800117213 */ /* 0x000fe20000000000 */
[C---:B------:R-:W-:Y:S01]  /*06d0*/  VIADD R26, R6.reuse, 0x15 ;  /* 0x00000015061a7836 */ /* 0x040fe20000000000 */
[----:B------:R-:W-:Y:S01]  /*06e0*/  IABS R55, R38 ;  /* 0x0000002600377213 */ /* 0x000fe20000000000 */
[C---:B------:R-:W-:Y:S01]  /*06f0*/  VIADD R30, R6.reuse, 0xe ;  /* 0x0000000e061e7836 */ /* 0x040fe20000000000 */
[----:B------:R-:W-:Y:S01]  /*0700*/  IABS R65, R6 ;  /* 0x0000000600417213 */ /* 0x000fe20000000000 */
[----:B0-----:R-:W0:Y:S01]  /*0710*/  MUFU.RCP R5, R5 ;  /* 0x0000000500057308 */ /* 0x001e220000001000 */
[C---:B------:R-:W-:Y:S01]  /*0720*/  VIADD R32, R6.reuse, 0x9 ;  /* 0x0000000906207836 */ /* 0x040fe20000000000 */
[----:B------:R-:W-:Y:S01]  /*0730*/  ULDC UR5, c[0x0][0x234] ;  /* 0x00008d0000057ab9 */ /* 0x000fe20000000800 */
[----:B------:R-:W-:Y:S01]  /*0740*/  IABS R37, R30 ;  /* 0x0000001e00257213 */ /* 0x000fe20000000000 */
[C---:B------:R-:W-:Y:S01]  /*0750*/  VIADD R34, R6.reuse, 0x7 ;  /* 0x0000000706227836 */ /* 0x040fe20000000000 */
[----:B------:R-:W-:Y:S01]  /*0760*/  ULDC.64 UR8, c[0x0][0x210] ;  /* 0x0000840000087ab9 */ /* 0x000fe20000000a00 */
[----:B------:R-:W-:Y:S01]  /*0770*/  IABS R47, R32 ;  /* 0x00000020002f7213 */ /* 0x000fe20000000000 */
[C---:B------:R-:W-:Y:S01]  /*0780*/  VIADD R36, R6.reuse, 0x6 ;  /* 0x0000000606247836 */ /* 0x040fe20000000000 */
[----:B-1----:R-:W1:Y:S01]  /*0790*/  MUFU.RCP R3, R3 ;  /* 0x0000000300037308 */ /* 0x002e620000001000 */
[----:B------:R-:W-:Y:S01]  /*07a0*/  IABS R51, R34 ;  /* 0x0000002200337213 */ /* 0x000fe20000000000 */
[C---:B------:R-:W-:Y:S01]  /*07b0*/  VIADD R40, R6.reuse, 0x4 ;  /* 0x0000000406287836 */ /* 0x040fe20000000000 */
[----:B------:R-:W-:Y:S01]  /*07c0*/  LOP3.LUT R105, R25, 0x8, RZ, 0xfc, !PT ;  /* 0x0000000819697812 */ /* 0x000fe200078efcff */
[----:B------:R-:W-:Y:S01]  /*07d0*/  VIADD R42, R6, 0x1 ;  /* 0x00000001062a7836 */ /* 0x000fe20000000000 */
[----:B------:R-:W-:-:S02]  /*07e0*/  IABS R53, R36 ;  /* 0x0000002400357213 */ /* 0x000fc40000000000 */
[----:B------:R-:W-:Y:S02]  /*07f0*/  CS2R R66, SRZ ;  /* 0x0000000000427805 */ /* 0x000fe4000001ff00 */
[----:B------:R-:W-:Y:S01]  /*0800*/  IABS R57, R40 ;  /* 0x0000002800397213 */ /* 0x000fe20000000000 */
[----:B0-----:R-:W-:Y:S01]  /*0810*/  VIADD R12, R5, 0xffffffe ;  /* 0x0ffffffe050c7836 */ /* 0x001fe20000000000 */
[----:B------:R-:W-:-:S03]  /*0820*/  IABS R63, R42 ;  /* 0x0000002a003f7213 */ /* 0x000fc60000000000 */
[----:B------:R0:W2:Y:S01]  /*0830*/  F2I.FTZ.U32.TRUNC.NTZ R13, R12 ;  /* 0x0000000c000d7305 */ /* 0x0000a2000021f000 */
[----:B-1----:R-:W-:Y:S01]  /*0840*/  VIADD R8, R3, 0xffffffe ;  /* 0x0ffffffe03087836 */ /* 0x002fe20000000000 */
[----:B------:R-:W-:Y:S02]  /*0850*/  IABS R3, R14 ;  /* 0x0000000e00037213 */ /* 0x000fe40000000000 */
[----:B------:R-:W-:-:S04]  /*0860*/  IABS R14, R22 ;  /* 0x00000016000e7213 */ /* 0x000fc80000000000 */
[----:B------:R1:W3:Y:S01]  /*0870*/  F2I.FTZ.U32.TRUNC.NTZ R9, R8 ;  /* 0x0000000800097305 */ /* 0x0002e2000021f000 */
[----:B0-----:R-:W-:Y:S02]  /*0880*/  IMAD.MOV.U32 R12, RZ, RZ, RZ ;  /* 0x000000ffff0c7224 */ /* 0x001fe400078e00ff */
[----:B--2---:R-:W-:Y:S01]  /*0890*/  IMAD.MOV R15, RZ, RZ, -R13 ;  /* 0x000000ffff0f7224 */ /* 0x004fe200078e0a0d */
[----:B-1----:R-:W-:-:S03]  /*08a0*/  MOV R8, RZ ;  /* 0x000000ff00087202 */ /* 0x002fc60000000f00 */
[----:B------:R-:W-:-:S04]  /*08b0*/  IMAD R15, R15, R18, RZ ;  /* 0x000000120f0f7224 */ /* 0x000fc800078e02ff */
[----:B------:R-:W-:Y:S01]  /*08c0*/  IMAD.HI.U32 R13, R13, R15, R12 ;  /* 0x0000000f0d0d7227 */ /* 0x000fe200078e000c */
[----:B------:R-:W-:-:S03]  /*08d0*/  IABS R12, R19 ;  /* 0x00000013000c7213 */ /* 0x000fc60000000000 */
[----:B---3--:R-:W-:Y:S02]  /*08e0*/  IMAD.MOV R5, RZ, RZ, -R9 ;  /* 0x000000ffff057224 */ /* 0x008fe400078e0a09 */
[----:B------:R-:W-:-:S04]  /*08f0*/  IMAD.HI.U32 R13, R13, R10, RZ ;  /* 0x0000000a0d0d7227 */ /* 0x000fc800078e00ff */
[----:B------:R-:W-:Y:S02]  /*0900*/  IMAD R5, R5, R4, RZ ;  /* 0x0000000405057224 */ /* 0x000fe400078e02ff */
[----:B------:R-:W-:Y:S02]  /*0910*/  IMAD.MOV R13, RZ, RZ, -R13 ;  /* 0x000000ffff0d7224 */ /* 0x000fe400078e0a0d */
[----:B------:R-:W-:-:S04]  /*0920*/  IMAD.HI.U32 R5, R9, R5, R8 ;  /* 0x0000000509057227 */ /* 0x000fc800078e0008 */
[----:B------:R-:W-:Y:S02]  /*0930*/  IMAD R13, R18, R13, R10 ;  /* 0x0000000d120d7224 */ /* 0x000fe400078e020a */
[----:B------:R-:W-:Y:S02]  /*0940*/  IMAD.MOV.U32 R8, RZ, RZ, R3 ;  /* 0x000000ffff087224 */ /* 0x000fe400078e0003 */
[----:B------:R-:W-:Y:S01]  /*0950*/  VIADD R15, R6, 0x1e ;  /* 0x0000001e060f7836 */ /* 0x000fe20000000000 */
[----:B------:R-:W-:Y:S01]  /*0960*/  ISETP.GT.U32.AND P0, PT, R18, R13, PT ;  /* 0x0000000d1200720c */ /* 0x000fe20003f04070 */
[----:B------:R-:W-:-:S03]  /*0970*/  IMAD.HI.U32 R3, R5, R8, RZ ;  /* 0x0000000805037227 */ /* 0x000fc600078e00ff */
[----:B------:R-:W-:Y:S01]  /*0980*/  IABS R10, R15 ;  /* 0x0000000f000a7213 */ /* 0x000fe20000000000 */
[----:B------:R-:W-:Y:S01]  /*0990*/  IMAD.MOV R9, RZ, RZ, -R3 ;  /* 0x000000ffff097224 */ /* 0x000fe200078e0a03 */
[----:B------:R-:W-:-:S03]  /*09a0*/  ISETP.GE.AND P2, PT, R15, RZ, PT ;  /* 0x000000ff0f00720c */ /* 0x000fc60003f46270 */
[----:B------:R-:W-:-:S04]  /*09b0*/  IMAD.HI.U32 R3, R5, R10, RZ ;  /* 0x0000000a05037227 */ /* 0x000fc800078e00ff */
[C---:B------:R-:W-:Y:S02]  /*09c0*/  IMAD R8, R4.reuse, R9, R8 ;  /* 0x0000000904087224 */ /* 0x040fe400078e0208 */
[----:B------:R-:W-:Y:S02]  /*09d0*/  IMAD.MOV R3, RZ, RZ, -R3 ;  /* 0x000000ffff037224 */ /* 0x000fe400078e0a03 */
[----:B------:R-:W-:Y:S01]  /*09e0*/  @!P0 IMAD.IADD R13, R13, 0x1, -R18 ;  /* 0x000000010d0d8824 */ /* 0x000fe200078e0a12 */
[----:B------:R-:W-:Y:S01]  /*09f0*/  ISETP.GT.U32.AND P0, PT, R4, R8, PT ;  /* 0x000000080400720c */ /* 0x000fe20003f04070 */
[----:B------:R-:W-:-:S03]  /*0a00*/  IMAD.HI.U32 R9, R5, R12, RZ ;  /* 0x0000000c05097227 */ /* 0x000fc600078e00ff */
[----:B------:R-:W-:Y:S01]  /*0a10*/  ISETP.GT.U32.AND P3, PT, R18, R13, PT ;  /* 0x0000000d1200720c */ /* 0x000fe20003f64070 */
[C---:B------:R-:W-:Y:S02]  /*0a20*/  IMAD R10, R4.reuse, R3, R10 ;  /* 0x00000003040a7224 */ /* 0x040fe400078e020a */
[----:B------:R-:W-:Y:S02]  /*0a30*/  IMAD.MOV R9, RZ, RZ, -R9 ;  /* 0x000000ffff097224 */ /* 0x000fe400078e0a09 */
[----:B------:R-:W-:Y:S01]  /*0a40*/  IMAD.HI.U32 R3, R5, R14, RZ ;  /* 0x0000000e05037227 */ /* 0x000fe200078e00ff */
[----:B------:R-:W-:-:S03]  /*0a50*/  ISETP.GT.U32.AND P5, PT, R4, R10, PT ;  /* 0x0000000a0400720c */ /* 0x000fc60003fa4070 */
[----:B------:R-:W-:Y:S01]  /*0a60*/  IMAD R9, R4, R9, R12 ;  /* 0x0000000904097224 */ /* 0x000fe200078e020c */
[----:B------:R-:W-:Y:S01]  /*0a70*/  @!P0 IADD3 R8, R8, -R4, RZ ;  /* 0x8000000408088210 */ /* 0x000fe20007ffe0ff */
[----:B------:R-:W-:-:S03]  /*0a80*/  IMAD.HI.U32 R12, R5, R16, RZ ;  /* 0x00000010050c7227 */ /* 0x000fc600078e00ff */
[C---:B------:R-:W-:Y:S01]  /*0a90*/  ISETP.GT.U32.AND P6, PT, R4.reuse, R9, PT ;  /* 0x000000090400720c */ /* 0x040fe20003fc4070 */
[----:B------:R-:W-:Y:S01]  /*0aa0*/  @!P3 IMAD.IADD R13, R13, 0x1, -R18 ;  /* 0x000000010d0db824 */ /* 0x000fe200078e0a12 */
[----:B------:R-:W-:Y:S01]  /*0ab0*/  ISETP.GT.U32.AND P0, PT, R4, R8, PT ;  /* 0x000000080400720c */ /* 0x000fe20003f04070 */
[----:B------:R-:W-:Y:S01]  /*0ac0*/  IMAD.MOV R15, RZ, RZ, -R3 ;  /* 0x000000ffff0f7224 */ /* 0x000fe200078e0a03 */
[----:B------:R-:W-:Y:S01]  /*0ad0*/  ISETP.NE.AND P3, PT, R20, RZ, PT ;  /* 0x000000ff1400720c */ /* 0x000fe20003f65270 */
[----:B------:R-:W-:Y:S02]  /*0ae0*/  @!P5 IMAD.IADD R10, R10, 0x1, -R4 ;  /* 0x000000010a0ad824 */ /* 0x000fe400078e0a04 */
[----:B------:R-:W-:Y:S02]  /*0af0*/  IMAD.MOV.U32 R3, RZ, RZ, R13 ;  /* 0x000000ffff037224 */ /* 0x000fe400078e000d */
[----:B------:R-:W-:Y:S01]  /*0b00*/  IMAD.MOV R13, RZ, RZ, -R12 ;  /* 0x000000ffff0d7224 */ /* 0x000fe200078e0a0c */
[C---:B------:R-:W-:Y:S01]  /*0b10*/  ISETP.GT.U32.AND P5, PT, R4.reuse, R10, PT ;  /* 0x0000000a0400720c */ /* 0x040fe20003fa4070 */
[----:B------:R-:W-:-:S02]  /*0b20*/  IMAD R12, R4, R15, R14 ;  /* 0x0000000f040c7224 */ /* 0x000fc400078e020e */
[----:B------:R-:W-:-:S04]  /*0b30*/  IMAD.HI.U32 R14, R5, R17, RZ ;  /* 0x00000011050e7227 */ /* 0x000fc800078e00ff */
[----:B------:R-:W-:Y:S01]  /*0b40*/  @!P6 IMAD.IADD R9, R9, 0x1, -R4 ;  /* 0x000000010909e824 */ /* 0x000fe200078e0a04 */
[----:B------:R-:W-:Y:S01]  /*0b50*/  ISETP.GT.U32.AND P6, PT, R4, R12, PT ;  /* 0x0000000c0400720c */ /* 0x000fe20003fc4070 */
[----:B------:R-:W-:Y:S02]  /*0b60*/  VIADD R18, R6, 0x19 ;  /* 0x0000001906127836 */ /* 0x000fe40000000000 */
[----:B------:R-:W-:Y:S02]  /*0b70*/  IMAD R13, R4, R13, R16 ;  /* 0x0000000d040d7224 */ /* 0x000fe400078e0210 */
[----:B------:R-:W-:Y:S01]  /*0b80*/  @!P0 IMAD.IADD R8, R8, 0x1, -R4 ;  /* 0x0000000108088824 */ /* 0x000fe200078e0a04 */
[----:B------:R-:W-:Y:S01]  /*0b90*/  IABS R16, R18 ;  /* 0x0000001200107213 */ /* 0x000fe20000000000 */
[----:B------:R-:W-:Y:S01]  /*0ba0*/  IMAD.MOV R14, RZ, RZ, -R14 ;  /* 0x000000ffff0e7224 */ /* 0x000fe200078e0a0e */
[----:B------:R-:W-:Y:S01]  /*0bb0*/  ISETP.GE.AND P0, PT, R22, RZ, PT ;  /* 0x000000ff1600720c */ /* 0x000fe20003f06270 */
[----:B------:R-:W-:Y:S01]  /*0bc0*/  @!P4 IMAD.MOV R3, RZ, RZ, -R3 ;  /* 0x000000ffff03c224 */ /* 0x000fe200078e0a03 */
[----:B------:R-:W-:Y:S01]  /*0bd0*/  @!P3 LOP3.LUT R3, RZ, R20, RZ, 0x33, !PT ;  /* 0x00000014ff03b212 */ /* 0x000fe200078e33ff */
[C---:B------:R-:W-:Y:S01]  /*0be0*/  IMAD R14, R4.reuse, R14, R17 ;  /* 0x0000000e040e7224 */ /* 0x040fe200078e0211 */
[C---:B------:R-:W-:Y:S01]  /*0bf0*/  ISETP.GT.U32.AND P3, PT, R4.reuse, R9, PT ;  /* 0x000000090400720c */ /* 0x040fe20003f64070 */
[----:B------:R-:W-:Y:S01]  /*0c00*/  @!P1 IMAD.MOV R8, RZ, RZ, -R8 ;  /* 0x000000ffff089224 */ /* 0x000fe200078e0a08 */
[----:B------:R-:W-:Y:S01]  /*0c10*/  ISETP.GT.U32.AND P1, PT, R4, R13, PT ;  /* 0x0000000d0400720c */ /* 0x000fe20003f24070 */
[----:B------:R-:W-:Y:S01]  /*0c20*/  @!P5 IMAD.IADD R10, R10, 0x1, -R4 ;  /* 0x000000010a0ad824 */ /* 0x000fe200078e0a04 */
[----:B------:R-:W-:Y:S01]  /*0c30*/  ISETP.GT.U32.AND P5, PT, R4, R14, PT ;  /* 0x0000000e0400720c */ /* 0x000fe20003fa4070 */
[----:B------:R-:W-:Y:S01]  /*0c40*/  VIADD R22, R6, 0x18 ;  /* 0x0000001806167836 */ /* 0x000fe20000000000 */
[----:B------:R-:W-:Y:S01]  /*0c50*/  ISETP.GE.AND P4, PT, R19, RZ, PT ;  /* 0x000000ff1300720c */ /* 0x000fe20003f86270 */
[----:B------:R-:W-:-:S03]  /*0c60*/  IMAD.HI.U32 R15, R5, R16, RZ ;  /* 0x00000010050f7227 */ /* 0x000fc600078e00ff */
[----:B------:R-:W-:Y:S01]  /*0c70*/  IABS R17, R22 ;  /* 0x0000001600117213 */ /* 0x000fe20000000000 */
[----:B------:R-:W-:Y:S02]  /*0c80*/  IMAD.MOV R15, RZ, RZ, -R15 ;  /* 0x000000ffff0f7224 */ /* 0x000fe400078e0a0f */
[----:B------:R-:W-:Y:S01]  /*0c90*/  @!P3 IADD3 R9, R9, -R4, RZ ;  /* 0x800000040909b210 */ /* 0x000fe20007ffe0ff */
[----:B------:R-:W-:Y:S01]  /*0ca0*/  @!P2 IMAD.MOV R10, RZ, RZ, -R10 ;  /* 0x000000ffff0aa224 */ /* 0x000fe200078e0a0a */
[----:B------:R-:W-:Y:S01]  /*0cb0*/  ISETP.GE.AND P3, PT, R23, RZ, PT ;  /* 0x000000ff1700720c */ /* 0x000fe20003f66270 */
[----:B------:R-:W-:Y:S02]  /*0cc0*/  IMAD R15, R4, R15, R16 ;  /* 0x0000000f040f7224 */ /* 0x000fe400078e0210 */
[----:B------:R-:W-:Y:S02]  /*0cd0*/  VIADD R23, R6, 0x17 ;  /* 0x0000001706177836 */ /* 0x000fe40000000000 */
[----:B------:R-:W-:-:S02]  /*0ce0*/  @!P1 IMAD.IADD R13, R13, 0x1, -R4 ;  /* 0x000000010d0d9824 */ /* 0x000fc400078e0a04 */
[----:B------:R-:W-:Y:S01]  /*0cf0*/  IMAD.HI.U32 R16, R5, R17, RZ ;  /* 0x0000001105107227 */ /* 0x000fe200078e00ff */
[----:B------:R-:W-:-:S03]  /*0d00*/  IABS R19, R23 ;  /* 0x0000001700137213 */ /* 0x000fc60000000000 */
[----:B------:R-:W-:Y:S01]  /*0d10*/  @!P5 IMAD.IADD R14, R14, 0x1, -R4 ;  /* 0x000000010e0ed824 */ /* 0x000fe200078e0a04 */
[----:B------:R-:W-:Y:S01]  /*0d20*/  ISETP.GT.U32.AND P5, PT, R4, R13, PT ;  /* 0x0000000d0400720c */ /* 0x000fe20003fa4070 */
[----:B------:R-:W-:Y:S02]  /*0d30*/  IMAD.MOV R16, RZ, RZ, -R16 ;  /* 0x000000ffff107224 */ /* 0x000fe400078e0a10 */
[----:B------:R-:W-:Y:S01]  /*0d40*/  @!P6 IMAD.IADD R12, R12, 0x1, -R4 ;  /* 0x000000010c0ce824 */ /* 0x000fe200078e0a04 */
[C---:B------:R-:W-:Y:S01]  /*0d50*/  ISETP.GT.U32.AND P2, PT, R4.reuse, R14, PT ;  /* 0x0000000e0400720c */ /* 0x040fe20003f44070 */
[----:B------:R-:W-:Y:S01]  /*0d60*/  IMAD R16, R4, R16, R17 ;  /* 0x0000001004107224 */ /* 0x000fe200078e0211 */
[----:B------:R-:W-:Y:S01]  /*0d70*/  ISETP.GE.AND P6, PT, R24, RZ, PT ;  /* 0x000000ff1800720c */ /* 0x000fe20003fc6270 */
[----:B------:R-:W-:Y:S01]  /*0d80*/  IMAD.HI.U32 R17, R5, R19, RZ ;  /* 0x0000001305117227 */ /* 0x000fe200078e00ff */
[----:B------:R-:W-:-:S03]  /*0d90*/  ISETP.GT.U32.AND P1, PT, R4, R12, PT ;  /* 0x0000000c0400720c */ /* 0x000fc60003f24070 */
[----:B------:R-:W-:Y:S02]  /*0da0*/  IMAD.MOV R17, RZ, RZ, -R17 ;  /* 0x000000ffff117224 */ /* 0x000fe400078e0a11 */
[----:B------:R-:W-:Y:S01]  /*0db0*/  @!P5 IMAD.IADD R13, R13, 0x1, -R4 ;  /* 0x000000010d0dd824 */ /* 0x000fe200078e0a04 */
[----:B------:R-:W-:Y:S01]  /*0dc0*/  ISETP.GE.AND P5, PT, R22, RZ, PT ;  /* 0x000000ff1600720c */ /* 0x000fe20003fa6270 */
[C---:B------:R-:W-:Y:S01]  /*0dd0*/  IMAD R17, R4.reuse, R17, R19 ;  /* 0x0000001104117224 */ /* 0x040fe200078e0213 */
[----:B------:R-:W-:Y:S01]  /*0de0*/  IABS R22, R26 ;  /* 0x0000001a00167213 */ /* 0x000fe20000000000 */
[----:B------:R-:W-:Y:S01]  /*0df0*/  @!P4 IMAD.MOV R9, RZ, RZ, -R9 ;  /* 0x000000ffff09c224 */ /* 0x000fe200078e0a09 */
[C---:B------:R-:W-:Y:S01]  /*0e00*/  ISETP.GT.U32.AND P4, PT, R4.reuse, R15, PT ;  /* 0x0000000f0400720c */ /* 0x040fe20003f84070 */
[----:B------:R-:W-:Y:S01]  /*0e10*/  @!P3 IMAD.MOV R13, RZ, RZ, -R13 ;  /* 0x000000ffff0db224 */ /* 0x000fe200078e0a0d */
[----:B------:R-:W-:Y:S01]  /*0e20*/  ISETP.GT.U32.AND P3, PT, R4, R17, PT ;  /* 0x000000110400720c */ /* 0x000fe20003f64070 */
[----:B------:R-:W-:-:S02]  /*0e30*/  VIADD R24, R6, 0x16 ;  /* 0x0000001606187836 */ /* 0x000fc40000000000 */
[--C-:B------:R-:W-:Y:S01]  /*0e40*/  @!P2 IMAD.IADD R14, R14, 0x1, -R4.reuse ;  /* 0x000000010e0ea824 */ /* 0x100fe200078e0a04 */
[----:B------:R-:W-:Y:S01]  /*0e50*/  ISETP.GT.U32.AND P2, PT, R4, R16, PT ;  /* 0x000000100400720c */ /* 0x000fe20003f44070 */
[----:B------:R-:W-:Y:S01]  /*0e60*/  @!P1 IMAD.IADD R12, R12, 0x1, -R4 ;  /* 0x000000010c0c9824 */ /* 0x000fe200078e0a04 */
[----:B------:R-:W-:Y:S01]  /*0e70*/  IABS R20, R24 ;  /* 0x0000001800147213 */ /* 0x000fe20000000000 */
[----:B------:R-:W-:Y:S01]  /*0e80*/  @!P6 IMAD.MOV R14, RZ, RZ, -R14 ;  /* 0x000000ffff0ee224 */ /* 0x000fe200078e0a0e */
[----:B------:R-:W-:Y:S01]  /*0e90*/  ISETP.GE.AND P1, PT, R18, RZ, PT ;  /* 0x000000ff1200720c */ /* 0x000fe20003f26270 */
[----:B------:R-:W-:Y:S02]  /*0ea0*/  @!P0 IMAD.MOV R12, RZ, RZ, -R12 ;  /* 0x000000ffff0c8224 */ /* 0x000fe400078e0a0c */
[----:B------:R-:W-:Y:S01]  /*0eb0*/  IMAD.HI.U32 R18, R5, R20, RZ ;  /* 0x0000001405127227 */ /* 0x000fe200078e00ff */
[----:B------:R-:W-:Y:S02]  /*0ec0*/  @!P4 IADD3 R15, R15, -R4, RZ ;  /* 0x800000040f0fc210 */ /* 0x000fe40007ffe0ff */
[----:B------:R-:W-:Y:S01]  /*0ed0*/  ISETP.GE.AND P4, PT, R23, RZ, PT ;  /* 0x000000ff1700720c */ /* 0x000fe20003f86270 */
[----:B------:R-:W-:Y:S01]  /*0ee0*/  @!P3 IMAD.IADD R17, R17, 0x1, -R4 ;  /* 0x000000011111b824 */ /* 0x000fe200078e0a04 */
[----:B------:R-:W-:Y:S01]  /*0ef0*/  IABS R23, R28 ;  /* 0x0000001c00177213 */ /* 0x000fe20000000000 */
[----:B------:R-:W-:Y:S01]  /*0f00*/  IMAD.MOV R19, RZ, RZ, -R18 ;  /* 0x000000ffff137224 */ /* 0x000fe200078e0a12 */
[----:B------:R-:W-:Y:S01]  /*0f10*/  ISETP.GT.U32.AND P0, PT, R4, R15, PT ;  /* 0x0000000f0400720c */ /* 0x000fe20003f04070 */
[----:B------:R-:W-:Y:S01]  /*0f20*/  @!P2 IMAD.IADD R16, R16, 0x1, -R4 ;  /* 0x000000011010a824 */ /* 0x000fe200078e0a04 */
[C---:B------:R-:W-:Y:S01]  /*0f30*/  ISETP.GT.U32.AND P3, PT, R4.reuse, R17, PT ;  /* 0x000000110400720c */ /* 0x040fe20003f64070 */
[----:B------:R-:W-:-:S02]  /*0f40*/  IMAD R18, R4, R19, R20 ;  /* 0x0000001304127224 */ /* 0x000fc400078e0214 */
[C---:B------:R-:W-:Y:S01]  /*0f50*/  IMAD.HI.U32 R20, R5.reuse, R23, RZ ;  /* 0x0000001705147227 */ /* 0x040fe200078e00ff */
[C---:B------:R-:W-:Y:S02]  /*0f60*/  ISETP.GT.U32.AND P2, PT, R4.reuse, R16, PT ;  /* 0x000000100400720c */ /* 0x040fe40003f44070 */
[----:B------:R-:W-:Y:S01]  /*0f70*/  ISETP.GT.U32.AND P6, PT, R4, R18, PT ;  /* 0x000000120400720c */ /* 0x000fe20003fc4070 */
[----:B------:R-:W-:Y:S02]  /*0f80*/  IMAD.MOV R20, RZ, RZ, -R20 ;  /* 0x000000ffff147224 */ /* 0x000fe400078e0a14 */
[----:B------:R-:W-:-:S04]  /*0f90*/  IMAD.HI.U32 R19, R5, R22, RZ ;  /* 0x0000001605137227 */ /* 0x000fc800078e00ff */
[----:B------:R-:W-:Y:S02]  /*0fa0*/  IMAD R23, R4, R20, R23 ;  /* 0x0000001404177224 */ /* 0x000fe400078e0217 */
[--C-:B------:R-:W-:Y:S01]  /*0fb0*/  @!P0 IMAD.IADD R15, R15, 0x1, -R4.reuse ;  /* 0x000000010f0f8824 */ /* 0x100fe200078e0a04 */
[----:B------:R-:W-:Y:S01]  /*0fc0*/  ISETP.GE.AND P0, PT, R24, RZ, PT ;  /* 0x000000ff1800720c */ /* 0x000fe20003f06270 */
[--C-:B------:R-:W-:Y:S01]  /*0fd0*/  @!P3 IMAD.IADD R17, R17, 0x1, -R4.reuse ;  /* 0x000000011111b824 */ /* 0x100fe200078e0a04 */
[----:B------:R-:W-:Y:S01]  /*0fe0*/  ISETP.GT.U32.AND P3, PT, R4, R23, PT ;  /* 0x000000170400720c */ /* 0x000fe20003f64070 */
[----:B------:R-:W-:Y:S02]  /*0ff0*/  VIADD R24, R6, 0x13 ;  /* 0x0000001306187836 */ /* 0x000fe40000000000 */
[--C-:B------:R-:W-:Y:S01]  /*1000*/  @!P2 IMAD.IADD R16, R16, 0x1, -R4.reuse ;  /* 0x000000011010a824 */ /* 0x100fe200078e0a04 */
[----:B------:R-:W-:Y:S01]  /*1010*/  ISETP.GE.AND P2, PT, R26, RZ, PT ;  /* 0x000000ff1a00720c */ /* 0x000fe20003f46270 */
[----:B------:R-:W-:Y:S01]  /*1020*/  @!P6 IMAD.IADD R18, R18, 0x1, -R4 ;  /* 0x000000011212e824 */ /* 0x000fe200078e0a04 */
[----:B------:R-:W-:Y:S01]  /*1030*/  IABS R27, R24 ;  /* 0x00000018001b7213 */ /* 0x000fe20000000000 */
[----:B------:R-:W-:Y:S01]  /*1040*/  @!P5 IMAD.MOV R16, RZ, RZ, -R16 ;  /* 0x000000ffff10d224 */ /* 0x000fe200078e0a10 */
[----:B------:R-:W-:Y:S01]  /*1050*/  ISETP.GE.AND P5, PT, R28, RZ, PT ;  /* 0x000000ff1c00720c */ /* 0x000fe20003fa6270 */
[----:B------:R-:W-:Y:S01]  /*1060*/  VIADD R28, R6, 0x11 ;  /* 0x00000011061c7836 */ /* 0x000fe20000000000 */
[----:B------:R-:W-:Y:S01]  /*1070*/  ISETP.GT.U32.AND P6, PT, R4, R18, PT ;  /* 0x000000120400720c */ /* 0x000fe20003fc4070 */
[----:B------:R-:W-:Y:S01]  /*1080*/  IMAD.HI.U32 R20, R5, R27, RZ ;  /* 0x0000001b05147227 */ /* 0x000fe200078e00ff */
[----:B------:R-:W-:-:S02]  /*1090*/  IADD3 R26, R6, 0x12, RZ ;  /* 0x00000012061a7810 */ /* 0x000fc40007ffe0ff */
[----:B------:R-:W-:Y:S01]  /*10a0*/  IABS R31, R28 ;  /* 0x0000001c001f7213 */ /* 0x000fe20000000000 */
[----:B------:R-:W-:Y:S01]  /*10b0*/  @!P3 IMAD.IADD R23, R23, 0x1, -R4 ;  /* 0x000000011717b824 */ /* 0x000fe200078e0a04 */
[----:B------:R-:W-:Y:S01]  /*10c0*/  IABS R29, R26 ;  /* 0x0000001a001d7213 */ /* 0x000fe20000000000 */
[----:B------:R-:W-:Y:S01]  /*10d0*/  IMAD.MOV R20, RZ, RZ, -R20 ;  /* 0x000000ffff147224 */ /* 0x000fe200078e0a14 */
[----:B------:R-:W-:Y:S01]  /*10e0*/  @!P4 IADD3 R17, -R17, RZ, RZ ;  /* 0x000000ff1111c210 */ /* 0x000fe20007ffe1ff */
[----:B------:R-:W-:Y:S01]  /*10f0*/  IMAD.MOV R19, RZ, RZ, -R19 ;  /* 0x000000ffff137224 */ /* 0x000fe200078e0a13 */
[C---:B------:R-:W-:Y:S01]  /*1100*/  ISETP.GT.U32.AND P3, PT, R4.reuse, R23, PT ;  /* 0x000000170400720c */ /* 0x040fe20003f64070 */
[----:B------:R-:W-:Y:S02]  /*1110*/  IMAD R27, R4, R20, R27 ;  /* 0x00000014041b7224 */ /* 0x000fe400078e021b */
[----:B------:R-:W-:-:S03]  /*1120*/  IMAD.HI.U32 R20, R5, R31, RZ ;  /* 0x0000001f05147227 */ /* 0x000fc600078e00ff */
[----:B------:R-:W-:Y:S01]  /*1130*/  ISETP.GT.U32.AND P4, PT, R4, R27, PT ;  /* 0x0000001b0400720c */ /* 0x000fe20003f84070 */
[----:B------:R-:W-:Y:S02]  /*1140*/  IMAD.MOV R20, RZ, RZ, -R20 ;  /* 0x000000ffff147224 */ /* 0x000fe400078e0a14 */
[--C-:B------:R-:W-:Y:S01]  /*1150*/  @!P6 IMAD.IADD R18, R18, 0x1, -R4.reuse ;  /* 0x000000011212e824 */ /* 0x100fe200078e0a04 */
[----:B------:R-:W-:Y:S01]  /*1160*/  ISETP.GE.AND P6, PT, R24, RZ, PT ;  /* 0x000000ff1800720c */ /* 0x000fe20003fc6270 */
[----:B------:R-:W-:Y:S02]  /*1170*/  IMAD R31, R4, R20, R31 ;  /* 0x00000014041f7224 */ /* 0x000fe400078e021f */
[----:B------:R-:W-:Y:S02]  /*1180*/  VIADD R24, R6, 0x10 ;  /* 0x0000001006187836 */ /* 0x000fe40000000000 */
[----:B------:R-:W-:Y:S01]  /*1190*/  @!P3 IMAD.IADD R23, R23, 0x1, -R4 ;  /* 0x000000011717b824 */ /* 0x000fe200078e0a04 */
[C---:B------:R-:W-:Y:S01]  /*11a0*/  ISETP.GT.U32.AND P3, PT, R4.reuse, R31, PT ;  /* 0x0000001f0400720c */ /* 0x040fe20003f64070 */
[----:B------:R-:W-:Y:S01]  /*11b0*/  @!P0 IMAD.MOV R18, RZ, RZ, -R18 ;  /* 0x000000ffff128224 */ /* 0x000fe200078e0a12 */
[----:B------:R-:W-:Y:S01]  /*11c0*/  IABS R33, R24 ;  /* 0x0000001800217213 */ /* 0x000fe20000000000 */
[----:B------:R-:W-:Y:S01]  /*11d0*/  IMAD R19, R4, R19, R22 ;  /* 0x0000001304137224 */ /* 0x000fe200078e0216 */
[----:B------:R-:W-:Y:S01]  /*11e0*/  ISETP.GE.AND P0, PT, R26, RZ, PT ;  /* 0x000000ff1a00720c */ /* 0x000fe20003f06270 */
[----:B------:R-:W-:-:S02]  /*11f0*/  VIADD R26, R6, 0xf ;  /* 0x0000000f061a7836 */ /* 0x000fc40000000000 */
[----:B------:R-:W-:-:S03]  /*1200*/  IMAD.HI.U32 R20, R5, R33, RZ ;  /* 0x0000002105147227 */ /* 0x000fc600078e00ff */
[----:B------:R-:W-:Y:S01]  /*1210*/  IABS R35, R26 ;  /* 0x0000001a00237213 */ /* 0x000fe20000000000 */
[----:B------:R-:W-:Y:S01]  /*1220*/  @!P1 IMAD.MOV R15, RZ, RZ, -R15 ;  /* 0x000000ffff0f9224 */ /* 0x000fe200078e0a0f */
[C---:B------:R-:W-:Y:S01]  /*1230*/  ISETP.GT.U32.AND P1, PT, R4.reuse, R19, PT ;  /* 0x000000130400720c */ /* 0x040fe20003f24070 */
[----:B------:R-:W-:Y:S02]  /*1240*/  IMAD.MOV R20, RZ, RZ, -R20 ;  /* 0x000000ffff147224 */ /* 0x000fe400078e0a14 */
[----:B------:R-:W-:Y:S02]  /*1250*/  @!P3 IMAD.IADD R31, R31, 0x1, -R4 ;  /* 0x000000011f1fb824 */ /* 0x000fe400078e0a04 */
[C---:B------:R-:W-:Y:S02]  /*1260*/  IMAD R33, R4.reuse, R20, R33 ;  /* 0x0000001404217224 */ /* 0x040fe400078e0221 */
[----:B------:R-:W-:Y:S01]  /*1270*/  IMAD.HI.U32 R20, R5, R35, RZ ;  /* 0x0000002305147227 */ /* 0x000fe200078e00ff */
[----:B------:R-:W-:-:S03]  /*1280*/  ISETP.GT.U32.AND P3, PT, R4, R31, PT ;  /* 0x0000001f0400720c */ /* 0x000fc60003f64070 */
[----:B------:R-:W-:Y:S01]  /*1290*/  IMAD.HI.U32 R22, R5, R29, RZ ;  /* 0x0000001d05167227 */ /* 0x000fe200078e00ff */
[----:B------:R-:W-:-:S03]  /*12a0*/  IADD3 R20, -R20, RZ, RZ ;  /* 0x000000ff14147210 */ /* 0x000fc60007ffe1ff */
[----:B------:R-:W-:Y:S02]  /*12b0*/  @!P1 IMAD.IADD R19, R19, 0x1, -R4 ;  /* 0x0000000113139824 */ /* 0x000fe400078e0a04 */
[C---:B------:R-:W-:Y:S02]  /*12c0*/  IMAD R35, R4.reuse, R20, R35 ;  /* 0x0000001404237224 */ /* 0x040fe400078e0223 */
[----:B------:R-:W-:Y:S01]  /*12d0*/  IMAD.MOV R22, RZ, RZ, -R22 ;  /* 0x000000ffff167224 */ /* 0x000fe200078e0a16 */
[C---:B------:R-:W-:Y:S01]  /*12e0*/  ISETP.GT.U32.AND P1, PT, R4.reuse, R19, PT ;  /* 0x000000130400720c */ /* 0x040fe20003f24070 */
[----:B------:R-:W-:Y:S01]  /*12f0*/  @!P3 IMAD.IADD R31, R31, 0x1, -R4 ;  /* 0x000000011f1fb824 */ /* 0x000fe200078e0a04 */
[C---:B------:R-:W-:Y:S01]  /*1300*/  ISETP.GT.U32.AND P3, PT, R4.reuse, R35, PT ;  /* 0x000000230400720c */ /* 0x040fe20003f64070 */
[----:B------:R-:W-:Y:S02]  /*1310*/  IMAD R29, R4, R22, R29 ;  /* 0x00000016041d7224 */ /* 0x000fe400078e021d */
[----:B------:R-:W-:-:S04]  /*1320*/  IMAD.HI.U32 R22, R5, R37, RZ ;  /* 0x0000002505167227 */ /* 0x000fc800078e00ff */
[----:B------:R-:W-:Y:S02]  /*1330*/  IMAD.MOV R22, RZ, RZ, -R22 ;  /* 0x000000ffff167224 */ /* 0x000fe400078e0a16 */
[--C-:B------:R-:W-:Y:S02]  /*1340*/  @!P4 IMAD.IADD R27, R27, 0x1, -R4.reuse ;  /* 0x000000011b1bc824 */ /* 0x100fe400078e0a04 */
[----:B------:R-:W-:Y:S01]  /*1350*/  @!P1 IMAD.IADD R19, R19, 0x1, -R4 ;  /* 0x0000000113139824 */ /* 0x000fe200078e0a04 */
[C---:B------:R-:W-:Y:S01]  /*1360*/  ISETP.GT.U32.AND P1, PT, R4.reuse, R29, PT ;  /* 0x0000001d0400720c */ /* 0x040fe20003f24070 */
[C---:B------:R-:W-:Y:S01]  /*1370*/  IMAD R37, R4.reuse, R22, R37 ;  /* 0x0000001604257224 */ /* 0x040fe200078e0225 */
[----:B------:R-:W-:Y:S01]  /*1380*/  @!P3 IADD3 R35, R35, -R4, RZ ;  /* 0x800000042323b210 */ /* 0x000fe20007ffe0ff */
[----:B------:R-:W-:Y:S01]  /*1390*/  @!P2 IMAD.MOV R19, RZ, RZ, -R19 ;  /* 0x000000ffff13a224 */ /* 0x000fe200078e0a13 */
[----:B------:R-:W-:Y:S01]  /*13a0*/  ISETP.GT.U32.AND P4, PT, R4, R27, PT ;  /* 0x0000001b0400720c */ /* 0x000fe20003f84070 */
[----:B------:R-:W-:Y:S01]  /*13b0*/  VIADD R20, R6, 0xd ;  /* 0x0000000d06147836 */ /* 0x000fe20000000000 */
[----:B------:R-:W-:Y:S01]  /*13c0*/  ISETP.GT.U32.AND P3, PT, R4, R35, PT ;  /* 0x000000230400720c */ /* 0x000fe20003f64070 */
[----:B------:R-:W-:-:S02]  /*13d0*/  VIADD R22, R6, 0xc ;  /* 0x0000000c06167836 */ /* 0x000fc40000000000 */
[----:B------:R-:W-:Y:S01]  /*13e0*/  @!P5 IMAD.MOV R23, RZ, RZ, -R23 ;  /* 0x000000ffff17d224 */ /* 0x000fe200078e0a17 */
[----:B------:R-:W-:Y:S01]  /*13f0*/  IABS R39, R20 ;  /* 0x0000001400277213 */ /* 0x000fe20000000000 */
[----:B------:R-:W-:Y:S01]  /*1400*/  IMAD R3, R3, UR5, RZ ;  /* 0x0000000503037c24 */ /* 0x000fe2000f8e02ff */
[----:B------:R-:W-:Y:S01]  /*1410*/  IABS R41, R22 ;  /* 0x0000001600297213 */ /* 0x000fe20000000000 */
[--C-:B------:R-:W-:Y:S01]  /*1420*/  @!P1 IMAD.IADD R29, R29, 0x1, -R4.reuse ;  /* 0x000000011d1d9824 */ /* 0x100fe200078e0a04 */
[----:B------:R-:W-:Y:S01]  /*1430*/  ISETP.GE.AND P1, PT, R28, RZ, PT ;  /* 0x000000ff1c00720c */ /* 0x000fe20003f26270 */
[----:B------:R-:W-:Y:S01]  /*1440*/  IMAD.HI.U32 R28, R5, R47, RZ ;  /* 0x0000002f051c7227 */ /* 0x000fe200078e00ff */
[----:B------:R-:W-:Y:S01]  /*1450*/  ISETP.GE.AND P5, PT, R24, RZ, PT ;  /* 0x000000ff1800720c */ /* 0x000fe20003fa6270 */
[----:B------:R-:W-:Y:S01]  /*1460*/  ULDC UR5, c[0x0][0x230] ;  /* 0x00008c0000057ab9 */ /* 0x000fe20000000800 */
[C---:B------:R-:W-:Y:S01]  /*1470*/  ISETP.GT.U32.AND P2, PT, R4.reuse, R29, PT ;  /* 0x0000001d0400720c */ /* 0x040fe20003f44070 */
[--C-:B------:R-:W-:Y:S01]  /*1480*/  @!P3 IMAD.IADD R35, R35, 0x1, -R4.reuse ;  /* 0x000000012323b824 */ /* 0x100fe200078e0a04 */
[C---:B------:R-:W-:Y:S01]  /*1490*/  ISETP.GT.U32.AND P3, PT, R4.reuse, R37, PT ;  /* 0x000000250400720c */ /* 0x040fe20003f64070 */
[----:B------:R-:W-:Y:S01]  /*14a0*/  @!P4 IMAD.IADD R27, R27, 0x1, -R4 ;  /* 0x000000011b1bc824 */ /* 0x000fe200078e0a04 */
[----:B------:R-:W-:Y:S01]  /*14b0*/  ISETP.GT.U32.AND P4, PT, R4, R33, PT ;  /* 0x000000210400720c */ /* 0x000fe20003f84070 */
[----:B------:R-:W-:-:S02]  /*14c0*/  VIADD R24, R6, 0xb ;  /* 0x0000000b06187836 */ /* 0x000fc40000000000 */
[----:B------:R-:W-:Y:S02]  /*14d0*/  IMAD.MOV R28, RZ, RZ, -R28 ;  /* 0x000000ffff1c7224 */ /* 0x000fe400078e0a1c */
[----:B------:R-:W-:Y:S01]  /*14e0*/  @!P1 IMAD.MOV R31, RZ, RZ, -R31 ;  /* 0x000000ffff1f9224 */ /* 0x000fe200078e0a1f */
[----:B------:R-:W-:Y:S01]  /*14f0*/  ISETP.GE.AND P1, PT, R22, RZ, PT ;  /* 0x000000ff1600720c */ /* 0x000fe20003f26270 */
[----:B------:R-:W-:Y:S01]  /*1500*/  IMAD.HI.U32 R22, R5, R41, RZ ;  /* 0x0000002905167227 */ /* 0x000fe200078e00ff */
[----:B------:R-:W-:-:S03]  /*1510*/  IABS R43, R24 ;  /* 0x00000018002b7213 */ /* 0x000fc60000000000 */
[--C-:B------:R-:W-:Y:S01]  /*1520*/  @!P2 IMAD.IADD R29, R29, 0x1, -R4.reuse ;  /* 0x000000011d1da824 */ /* 0x100fe200078e0a04 */
[----:B------:R-:W-:Y:S01]  /*1530*/  ISETP.GE.AND P2, PT, R30, RZ, PT ;  /* 0x000000ff1e00720c */ /* 0x000fe20003f46270 */
[----:B------:R-:W-:Y:S02]  /*1540*/  @!P3 IMAD.IADD R37, R37, 0x1, -R4 ;  /* 0x000000012525b824 */ /* 0x000fe400078e0a04 */
[----:B------:R-:W-:Y:S01]  /*1550*/  @!P0 IMAD.MOV R29, RZ, RZ, -R29 ;  /* 0x000000ffff1d8224 */ /* 0x000fe200078e0a1d */
[----:B------:R-:W-:Y:S01]  /*1560*/  ISETP.GE.AND P0, PT, R20, RZ, PT ;  /* 0x000000ff1400720c */ /* 0x000fe20003f06270 */
[----:B------:R-:W-:Y:S01]  /*1570*/  IMAD.HI.U32 R20, R5, R39, RZ ;  /* 0x0000002705147227 */ /* 0x000fe200078e00ff */
[----:B------:R-:W-:-:S03]  /*1580*/  ISETP.GT.U32.AND P3, PT, R4, R37, PT ;  /* 0x000000250400720c */ /* 0x000fc60003f64070 */
[----:B------:R-:W-:Y:S02]  /*1590*/  IMAD.MOV R20, RZ, RZ, -R20 ;  /* 0x000000ffff147224 */ /* 0x000fe400078e0a14 */
[----:B------:R-:W-:Y:S02]  /*15a0*/  @!P4 IMAD.IADD R33, R33, 0x1, -R4 ;  /* 0x000000012121c824 */ /* 0x000fe400078e0a04 */
[C---:B------:R-:W-:Y:S02]  /*15b0*/  IMAD R39, R4.reuse, R20, R39 ;  /* 0x0000001404277224 */ /* 0x040fe400078e0227 */
[----:B------:R-:W-:Y:S01]  /*15c0*/  IMAD.MOV R22, RZ, RZ, -R22 ;  /* 0x000000ffff167224 */ /* 0x000fe200078e0a16 */
[----:B------:R-:W-:Y:S01]  /*15d0*/  ISETP.GT.U32.AND P4, PT, R4, R33, PT ;  /* 0x000000210400720c */ /* 0x000fe20003f84070 */
[----:B------:R-:W-:Y:S02]  /*15e0*/  VIADD R30, R6, 0xa ;  /* 0x0000000a061e7836 */ /* 0x000fe40000000000 */
[----:B------:R-:W-:Y:S01]  /*15f0*/  @!P3 IMAD.IADD R37, R37, 0x1, -R4 ;  /* 0x000000012525b824 */ /* 0x000fe200078e0a04 */
[C---:B------:R-:W-:Y:S01]  /*1600*/  ISETP.GT.U32.AND P3, PT, R4.reuse, R39, PT ;  /* 0x000000270400720c */ /* 0x040fe20003f64070 */
[----:B------:R-:W-:Y:S01]  /*1610*/  IMAD R41, R4, R22, R41 ;  /* 0x0000001604297224 */ /* 0x000fe200078e0229 */
[----:B------:R-:W-:Y:S01]  /*1620*/  IABS R45, R30 ;  /* 0x0000001e002d7213 */ /* 0x000fe20000000000 */
[----:B------:R-:W-:Y:S01]  /*1630*/  @!P6 IMAD.MOV R27, RZ, RZ, -R27 ;  /* 0x000000ffff1be224 */ /* 0x000fe200078e0a1b */
[----:B------:R-:W-:Y:S01]  /*1640*/  ISETP.GE.AND P6, PT, R26, RZ, PT ;  /* 0x000000ff1a00720c */ /* 0x000fe20003fc6270 */
[----:B------:R-:W-:-:S02]  /*1650*/  IMAD R47, R4, R28, R47 ;  /* 0x0000001c042f7224 */ /* 0x000fc400078e022f */
[----:B------:R-:W-:Y:S02]  /*1660*/  VIADD R28, R6, 0x8 ;  /* 0x00000008061c7836 */ /* 0x000fe40000000000 */
[--C-:B------:R-:W-:Y:S01]  /*1670*/  @!P4 IMAD.IADD R33, R33, 0x1, -R4.reuse ;  /* 0x000000012121c824 */ /* 0x100fe200078e0a04 */
[----:B------:R-:W-:Y:S01]  /*1680*/  ISETP.GE.AND P4, PT, R24, RZ, PT ;  /* 0x000000ff1800720c */ /* 0x000fe20003f86270 */
[----:B------:R-:W-:Y:S01]  /*1690*/  IMAD.HI.U32 R24, R5, R43, RZ ;  /* 0x0000002b05187227 */ /* 0x000fe200078e00ff */
[----:B------:R-:W-:Y:S02]  /*16a0*/  IABS R49, R28 ;  /* 0x0000001c00317213 */ /* 0x000fe40000000000 */
[----:B------:R-:W-:Y:S01]  /*16b0*/  @!P5 IADD3 R33, -R33, RZ, RZ ;  /* 0x000000ff2121d210 */ /* 0x000fe20007ffe1ff */
[----:B------:R-:W-:Y:S01]  /*16c0*/  @!P3 IMAD.IADD R39, R39, 0x1, -R4 ;  /* 0x000000012727b824 */ /* 0x000fe200078e0a04 */
[----:B------:R-:W-:Y:S01]  /*16d0*/  ISETP.GT.U32.AND P3, PT, R4, R41, PT ;  /* 0x000000290400720c */ /* 0x000fe20003f64070 */
[----:B------:R-:W-:-:S02]  /*16e0*/  IMAD.MOV R24, RZ, RZ, -R24 ;  /* 0x000000ffff187224 */ /* 0x000fc400078e0a18 */
[----:B------:R-:W-:Y:S01]  /*16f0*/  IMAD.HI.U32 R26, R5, R45, RZ ;  /* 0x0000002d051a7227 */ /* 0x000fe200078e00ff */
[----:B------:R-:W-:-:S03]  /*1700*/  ISETP.GT.U32.AND P5, PT, R4, R39, PT ;  /* 0x000000270400720c */ /* 0x000fc60003fa4070 */
[----:B------:R-:W-:Y:S02]  /*1710*/  IMAD R43, R4, R24, R43 ;  /* 0x00000018042b7224 */ /* 0x000fe400078e022b */
[----:B------:R-:W-:Y:S02]  /*1720*/  IMAD.MOV R26, RZ, RZ, -R26 ;  /* 0x000000ffff1a7224 */ /* 0x000fe400078e0a1a */
[----:B------:R-:W-:-:S04]  /*1730*/  IMAD.HI.U32 R20, R5, R49, RZ ;  /* 0x0000003105147227 */ /* 0x000fc800078e00ff */
[----:B------:R-:W-:Y:S02]  /*1740*/  @!P3 IMAD.IADD R41, R41, 0x1, -R4 ;  /* 0x000000012929b824 */ /* 0x000fe400078e0a04 */
[----:B------:R-:W-:Y:S01]  /*1750*/  @!P6 IMAD.MOV R35, RZ, RZ, -R35 ;  /* 0x000000ffff23e224 */ /* 0x000fe200078e0a23 */
[C---:B------:R-:W-:Y:S01]  /*1760*/  ISETP.GT.U32.AND P6, PT, R4.reuse, R43, PT ;  /* 0x0000002b0400720c */ /* 0x040fe20003fc4070 */
[C---:B------:R-:W-:Y:S01]  /*1770*/  IMAD R45, R4.reuse, R26, R45 ;  /* 0x0000001a042d7224 */ /* 0x040fe200078e022d */
[----:B------:R-:W-:Y:S01]  /*1780*/  ISETP.GT.U32.AND P3, PT, R4, R41, PT ;  /* 0x000000290400720c */ /* 0x000fe20003f64070 */
[----:B------:R-:W-:-:S04]  /*1790*/  IMAD.HI.U32 R22, R5, R51, RZ ;  /* 0x0000003305167227 */ /* 0x000fc800078e00ff */
[----:B------:R-:W-:Y:S02]  /*17a0*/  IMAD.MOV R26, RZ, RZ, -R20 ;  /* 0x000000ffff1a7224 */ /* 0x000fe400078e0a14 */
[----:B------:R-:W-:-:S04]  /*17b0*/  IMAD.HI.U32 R24, R5, R53, RZ ;  /* 0x0000003505187227 */ /* 0x000fc800078e00ff */
[----:B------:R-:W-:Y:S02]  /*17c0*/  IMAD.MOV R22, RZ, RZ, -R22 ;  /* 0x000000ffff167224 */ /* 0x000fe400078e0a16 */
[C---:B------:R-:W-:Y:S02]  /*17d0*/  IMAD R49, R4.reuse, R26, R49 ;  /* 0x0000001a04317224 */ /* 0x040fe400078e0231 */
[----:B------:R-:W-:Y:S02]  /*17e0*/  IMAD.MOV R24, RZ, RZ, -R24 ;  /* 0x000000ffff187224 */ /* 0x000fe400078e0a18 */
[C---:B------:R-:W-:Y:S02]  /*17f0*/  IMAD R51, R4.reuse, R22, R51 ;  /* 0x0000001604337224 */ /* 0x040fe400078e0233 */
[----:B------:R-:W-:Y:S01]  /*1800*/  @!P3 IMAD.IADD R41, R41, 0x1, -R4 ;  /* 0x000000012929b824 */ /* 0x000fe200078e0a04 */
[C---:B------:R-:W-:Y:S01]  /*1810*/  ISETP.GT.U32.AND P3, PT, R4.reuse, R49, PT ;  /* 0x000000310400720c */ /* 0x040fe20003f64070 */
[----:B------:R-:W-:-:S02]  /*1820*/  IMAD R53, R4, R24, R53 ;  /* 0x0000001804357224 */ /* 0x000fc400078e0235 */
[--C-:B------:R-:W-:Y:S01]  /*1830*/  @!P5 IMAD.IADD R39, R39, 0x1, -R4.reuse ;  /* 0x000000012727d824 */ /* 0x100fe200078e0a04 */
[C---:B------:R-:W-:Y:S01]  /*1840*/  ISETP.GT.U32.AND P5, PT, R4.reuse, R47, PT ;  /* 0x0000002f0400720c */ /* 0x040fe20003fa4070 */
[----:B------:R-:W-:Y:S01]  /*1850*/  @!P6 IMAD.IADD R43, R43, 0x1, -R4 ;  /* 0x000000012b2be824 */ /* 0x000fe200078e0a04 */
[----:B------:R-:W-:Y:S01]  /*1860*/  ISETP.GT.U32.AND P6, PT, R4, R51, PT ;  /* 0x000000330400720c */ /* 0x000fe20003fc4070 */
[----:B------:R-:W-:Y:S02]  /*1870*/  VIADD R24, R6, 0x3 ;  /* 0x0000000306187836 */ /* 0x000fe40000000000 */
[----:B------:R-:W-:-:S03]  /*1880*/  IMAD.HI.U32 R20, R5, R55, RZ ;  /* 0x0000003705147227 */ /* 0x000fc600078e00ff */
[----:B------:R-:W-:Y:S01]  /*1890*/  IABS R59, R24 ;  /* 0x00000018003b7213 */ /* 0x000fe20000000000 */
[----:B------:R-:W-:Y:S01]  /*18a0*/  @!P2 IMAD.MOV R37, RZ, RZ, -R37 ;  /* 0x000000ffff25a224 */ /* 0x000fe200078e0a25 */
[----:B------:R-:W-:Y:S01]  /*18b0*/  ISETP.GT.U32.AND P2, PT, R4, R45, PT ;  /* 0x0000002d0400720c */ /* 0x000fe20003f44070 */
[----:B------:R-:W-:Y:S02]  /*18c0*/  IMAD.MOV R20, RZ, RZ, -R20 ;  /* 0x000000ffff147224 */ /* 0x000fe400078e0a14 */
[----:B------:R-:W-:Y:S02]  /*18d0*/  VIADD R26, R6, 0x2 ;  /* 0x00000002061a7836 */ /* 0x000fe40000000000 */
[----:B------:R-:W-:Y:S01]  /*18e0*/  IMAD.HI.U32 R22, R5, R57, RZ ;  /* 0x0000003905167227 */ /* 0x000fe200078e00ff */
[----:B------:R-:W-:Y:S02]  /*18f0*/  @!P6 IADD3 R51, R51, -R4, RZ ;  /* 0x800000043333e210 */ /* 0x000fe40007ffe0ff */
[----:B------:R-:W-:Y:S01]  /*1900*/  IABS R61, R26 ;  /* 0x0000001a003d7213 */ /* 0x000fe20000000000 */
[----:B------:R-:W-:-:S02]  /*1910*/  IMAD R55, R4, R20, R55 ;  /* 0x0000001404377224 */ /* 0x000fc400078e0237 */
[----:B------:R-:W-:Y:S02]  /*1920*/  @!P3 IMAD.IADD R49, R49, 0x1, -R4 ;  /* 0x000000013131b824 */ /* 0x000fe400078e0a04 */
[----:B------:R-:W-:Y:S02]  /*1930*/  IMAD.MOV R22, RZ, RZ, -R22 ;  /* 0x000000ffff167224 */ /* 0x000fe400078e0a16 */
[----:B------:R-:W-:Y:S01]  /*1940*/  IMAD.HI.U32 R20, R5, R59, RZ ;  /* 0x0000003b05147227 */ /* 0x000fe200078e00ff */
[----:B------:R-:W-:-:S03]  /*1950*/  ISETP.GT.U32.AND P6, PT, R4, R49, PT ;  /* 0x000000310400720c */ /* 0x000fc60003fc4070 */
[----:B------:R-:W-:Y:S01]  /*1960*/  @!P5 IMAD.IADD R47, R47, 0x1, -R4 ;  /* 0x000000012f2fd824 */ /* 0x000fe200078e0a04 */
[C---:B------:R-:W-:Y:S01]  /*1970*/  ISETP.GT.U32.AND P5, PT, R4.reuse, R43, PT ;  /* 0x0000002b0400720c */ /* 0x040fe20003fa4070 */
[----:B------:R-:W-:Y:S02]  /*1980*/  IMAD R57, R4, R22, R57 ;  /* 0x0000001604397224 */ /* 0x000fe400078e0239 */
[----:B------:R-:W-:Y:S02]  /*1990*/  IMAD.MOV R20, RZ, RZ, -R20 ;  /* 0x000000ffff147224 */ /* 0x000fe400078e0a14 */
[----:B------:R-:W-:-:S04]  /*19a0*/  IMAD.HI.U32 R22, R5, R61, RZ ;  /* 0x0000003d05167227 */ /* 0x000fc800078e00ff */
[----:B------:R-:W-:Y:S01]  /*19b0*/  @!P2 IMAD.IADD R45, R45, 0x1, -R4 ;  /* 0x000000012d2da824 */ /* 0x000fe200078e0a04 */
[C---:B------:R-:W-:Y:S01]  /*19c0*/  ISETP.GT.U32.AND P2, PT, R4.reuse, R53, PT ;  /* 0x000000350400720c */ /* 0x040fe20003f44070 */
[----:B------:R-:W-:Y:S01]  /*19d0*/  @!P0 IMAD.MOV R39, RZ, RZ, -R39 ;  /* 0x000000ffff278224 */ /* 0x000fe200078e0a27 */
[C---:B------:R-:W-:Y:S01]  /*19e0*/  ISETP.GT.U32.AND P0, PT, R4.reuse, R47, PT ;  /* 0x0000002f0400720c */ /* 0x040fe20003f04070 */
[----:B------:R-:W-:Y:S01]  /*19f0*/  @!P1 IMAD.MOV R41, RZ, RZ, -R41 ;  /* 0x000000ffff299224 */ /* 0x000fe200078e0a29 */
[C---:B------:R-:W-:Y:S01]  /*1a00*/  ISETP.GT.U32.AND P1, PT, R4.reuse, R51, PT ;  /* 0x000000330400720c */ /* 0x040fe20003f24070 */
[C---:B------:R-:W-:Y:S01]  /*1a10*/  IMAD R59, R4.reuse, R20, R59 ;  /* 0x00000014043b7224 */ /* 0x040fe200078e023b */
[----:B------:R-:W-:Y:S01]  /*1a20*/  ISETP.GT.U32.AND P3, PT, R4, R45, PT ;  /* 0x0000002d0400720c */ /* 0x000fe20003f64070 */
[----:B------:R-:W-:Y:S02]  /*1a30*/  IMAD.MOV R22, RZ, RZ, -R22 ;  /* 0x000000ffff167224 */ /* 0x000fe400078e0a16 */
[----:B------:R-:W-:-:S04]  /*1a40*/  IMAD.HI.U32 R20, R5, R63, RZ ;  /* 0x0000003f05147227 */ /* 0x000fc800078e00ff */
[C---:B------:R-:W-:Y:S01]  /*1a50*/  IMAD R61, R4.reuse, R22, R61 ;  /* 0x00000016043d7224 */ /* 0x040fe200078e023d */
[----:B------:R-:W-:Y:S01]  /*1a60*/  LOP3.LUT R22, R25, 0x70, RZ, 0xfc, !PT ;  /* 0x0000007019167812 */ /* 0x000fe200078efcff */
[----:B------:R-:W-:Y:S02]  /*1a70*/  IMAD.MOV R20, RZ, RZ, -R20 ;  /* 0x000000ffff147224 */ /* 0x000fe400078e0a14 */
[--C-:B------:R-:W-:Y:S01]  /*1a80*/  @!P5 IMAD.IADD R43, R43, 0x1, -R4.reuse ;  /* 0x000000012b2bd824 */ /* 0x100fe200078e0a04 */
[C---:B------:R-:W-:Y:S01]  /*1a90*/  ISETP.GT.U32.AND P5, PT, R4.reuse, R55, PT ;  /* 0x000000370400720c */ /* 0x040fe20003fa4070 */
[C---:B------:R-:W-:Y:S01]  /*1aa0*/  IMAD R63, R4.reuse, R20, R63 ;  /* 0x00000014043f7224 */ /* 0x040fe200078e023f */
[----:B------:R-:W-:Y:S01]  /*1ab0*/  SHF.R.S32.HI R20, RZ, 0x1f, R11 ;  /* 0x0000001fff147819 */ /* 0x000fe2000001140b */
[----:B------:R-:W-:Y:S01]  /*1ac0*/  @!P6 IMAD.IADD R49, R49, 0x1, -R4 ;  /* 0x000000013131e824 */ /* 0x000fe200078e0a04 */
[----:B------:R-:W-:Y:S01]  /*1ad0*/  ISETP.GT.U32.AND P6, PT, R4, R61, PT ;  /* 0x0000003d0400720c */ /* 0x000fe20003fc4070 */
[----:B------:R-:W-:Y:S01]  /*1ae0*/  IMAD.HI.U32 R5, R5, R65, RZ ;  /* 0x0000004105057227 */ /* 0x000fe200078e00ff */
[----:B------:R-:W-:-:S02]  /*1af0*/  LEA.HI R11, R20, R11, RZ, 0x7 ;  /* 0x0000000b140b7211 */ /* 0x000fc400078f38ff */
[----:B------:R-:W0:Y:S01]  /*1b00*/  LDC R20, c[0x0][0x240] ;  /* 0x00009000ff147b82 */ /* 0x000e220000000800 */
[--C-:B------:R-:W-:Y:S01]  /*1b10*/  @!P2 IMAD.IADD R53, R53, 0x1, -R4.reuse ;  /* 0x000000013535a824 */ /* 0x100fe200078e0a04 */
[----:B------:R-:W-:Y:S01]  /*1b20*/  SHF.R.S32.HI R11, RZ, 0x7, R11 ;  /* 0x00000007ff0b7819 */ /* 0x000fe2000001140b */
[--C-:B------:R-:W-:Y:S01]  /*1b30*/  @!P0 IMAD.IADD R47, R47, 0x1, -R4.reuse ;  /* 0x000000012f2f8824 */ /* 0x100fe200078e0a04 */
[C---:B------:R-:W-:Y:S01]  /*1b40*/  ISETP.GT.U32.AND P0, PT, R4.reuse, R59, PT ;  /* 0x0000003b0400720c */ /* 0x040fe20003f04070 */
[--C-:B------:R-:W-:Y:S01]  /*1b50*/  @!P1 IMAD.IADD R51, R51, 0x1, -R4.reuse ;  /* 0x0000000133339824 */ /* 0x100fe200078e0a04 */
[C---:B------:R-:W-:Y:S01]  /*1b60*/  ISETP.GT.U32.AND P1, PT, R4.reuse, R63, PT ;  /* 0x0000003f0400720c */ /* 0x040fe20003f24070 */
[----:B------:R-:W-:Y:S01]  /*1b70*/  IMAD.MOV R5, RZ, RZ, -R5 ;  /* 0x000000ffff057224 */ /* 0x000fe200078e0a05 */
[C---:B------:R-:W-:Y:S01]  /*1b80*/  ISETP.GT.U32.AND P2, PT, R4.reuse, R53, PT ;  /* 0x000000350400720c */ /* 0x040fe20003f44070 */
[--C-:B------:R-:W-:Y:S01]  /*1b90*/  @!P3 IMAD.IADD R45, R45, 0x1, -R4.reuse ;  /* 0x000000012d2db824 */ /* 0x100fe200078e0a04 */
[C---:B------:R-:W-:Y:S01]  /*1ba0*/  ISETP.GT.U32.AND P3, PT, R4.reuse, R57, PT ;  /* 0x000000390400720c */ /* 0x040fe20003f64070 */
[----:B------:R-:W-:Y:S01]  /*1bb0*/  IMAD R65, R4, R5, R65 ;  /* 0x0000000504417224 */ /* 0x000fe200078e0241 */
[----:B------:R-:W-:Y:S01]  /*1bc0*/  @!P6 IADD3 R61, R61, -R4, RZ ;  /* 0x800000043d3de210 */ /* 0x000fe20007ffe0ff */
[--C-:B------:R-:W-:Y:S01]  /*1bd0*/  @!P5 IMAD.IADD R55, R55, 0x1, -R4.reuse ;  /* 0x000000013737d824 */ /* 0x100fe200078e0a04 */
[----:B------:R-:W-:Y:S01]  /*1be0*/  ISETP.GE.AND P5, PT, R32, RZ, PT ;  /* 0x000000ff2000720c */ /* 0x000fe20003fa6270 */
[----:B------:R-:W-:Y:S01]  /*1bf0*/  @!P4 IMAD.MOV R43, RZ, RZ, -R43 ;  /* 0x000000ffff2bc224 */ /* 0x000fe200078e0a2b */
[----:B------:R-:W-:Y:S01]  /*1c00*/  ISETP.GT.U32.AND P6, PT, R4, R65, PT ;  /* 0x000000410400720c */ /* 0x000fe20003fc4070 */
[--C-:B------:R-:W-:Y:S01]  /*1c10*/  @!P0 IMAD.IADD R59, R59, 0x1, -R4.reuse ;  /* 0x000000013b3b8824 */ /* 0x100fe200078e0a04 */
[----:B------:R-:W-:Y:S01]  /*1c20*/  ISETP.GE.AND P0, PT, R34, RZ, PT ;  /* 0x000000ff2200720c */ /* 0x000fe20003f06270 */
[--C-:B------:R-:W-:Y:S01]  /*1c30*/  @!P1 IMAD.IADD R63, R63, 0x1, -R4.reuse ;  /* 0x000000013f3f9824 */ /* 0x100fe200078e0a04 */
[----:B------:R-:W-:Y:S01]  /*1c40*/  ISETP.GT.U32.AND P1, PT, R4, R55, PT ;  /* 0x000000370400720c */ /* 0x000fe20003f24070 */
[--C-:B------:R-:W-:Y:S01]  /*1c50*/  @!P2 IMAD.IADD R53, R53, 0x1, -R4.reuse ;  /* 0x000000013535a824 */ /* 0x100fe200078e0a04 */
[----:B------:R-:W-:Y:S01]  /*1c60*/  ISETP.GE.AND P2, PT, R30, RZ, PT ;  /* 0x000000ff1e00720c */ /* 0x000fe20003f46270 */
[----:B------:R-:W-:Y:S01]  /*1c70*/  @!P3 IMAD.IADD R57, R57, 0x1, -R4 ;  /* 0x000000013939b824 */ /* 0x000fe200078e0a04 */
[----:B------:R-:W-:-:S02]  /*1c80*/  ISETP.GE.AND P3, PT, R28, RZ, PT ;  /* 0x000000ff1c00720c */ /* 0x000fc40003f66270 */
[C---:B------:R-:W-:Y:S01]  /*1c90*/  ISETP.GT.U32.AND P4, PT, R4.reuse, R59, PT ;  /* 0x0000003b0400720c */ /* 0x040fe20003f84070 */
[----:B------:R-:W-:Y:S01]  /*1ca0*/  @!P5 IMAD.MOV R47, RZ, RZ, -R47 ;  /* 0x000000ffff2fd224 */ /* 0x000fe200078e0a2f */
[----:B------:R-:W-:Y:S01]  /*1cb0*/  ISETP.GT.U32.AND P5, PT, R4, R61, PT ;  /* 0x0000003d0400720c */ /* 0x000fe20003fa4070 */
[--C-:B------:R-:W-:Y:S01]  /*1cc0*/  @!P6 IMAD.IADD R65, R65, 0x1, -R4.reuse ;  /* 0x000000014141e824 */ /* 0x100fe200078e0a04 */
[----:B------:R-:W-:Y:S01]  /*1cd0*/  LOP3.LUT R5, RZ, R21, RZ, 0x33, !PT ;  /* 0x00000015ff057212 */ /* 0x000fe200078e33ff */
[----:B------:R-:W-:Y:S01]  /*1ce0*/  @!P0 IMAD.MOV R51, RZ, RZ, -R51 ;  /* 0x000000ffff338224 */ /* 0x000fe200078e0a33 */
[----:B------:R-:W-:Y:S01]  /*1cf0*/  ISETP.GE.AND P6, PT, R36, RZ, PT ;  /* 0x000000ff2400720c */ /* 0x000fe20003fc6270 */
[--C-:B------:R-:W-:Y:S01]  /*1d00*/  @!P1 IMAD.IADD R55, R55, 0x1, -R4.reuse ;  /* 0x0000000137379824 */ /* 0x100fe200078e0a04 */
[----:B------:R-:W-:Y:S01]  /*1d10*/  ISETP.GT.U32.AND P0, PT, R4, R65, PT ;  /* 0x000000410400720c */ /* 0x000fe20003f04070 */
[----:B------:R-:W-:Y:S01]  /*1d20*/  @!P2 IMAD.MOV R45, RZ, RZ, -R45 ;  /* 0x000000ffff2da224 */ /* 0x000fe200078e0a2d */
[----:B------:R-:W-:Y:S01]  /*1d30*/  ISETP.GE.AND P1, PT, R38, RZ, PT ;  /* 0x000000ff2600720c */ /* 0x000fe20003f26270 */
[----:B------:R-:W-:Y:S01]  /*1d40*/  @!P3 IMAD.MOV R49, RZ, RZ, -R49 ;  /* 0x000000ffff31b224 */ /* 0x000fe200078e0a31 */
[C---:B------:R-:W-:Y:S01]  /*1d50*/  ISETP.GT.U32.AND P2, PT, R4.reuse, R57, PT ;  /* 0x000000390400720c */ /* 0x040fe20003f44070 */
[--C-:B------:R-:W-:Y:S01]  /*1d60*/  @!P4 IMAD.IADD R59, R59, 0x1, -R4.reuse ;  /* 0x000000013b3bc824 */ /* 0x100fe200078e0a04 */
[----:B------:R-:W-:Y:S01]  /*1d70*/  ISETP.GT.U32.AND P3, PT, R4, R63, PT ;  /* 0x0000003f0400720c */ /* 0x000fe20003f64070 */
[----:B------:R-:W-:Y:S01]  /*1d80*/  @!P5 IMAD.IADD R61, R61, 0x1, -R4 ;  /* 0x000000013d3dd824 */ /* 0x000fe200078e0a04 */
[----:B------:R-:W-:-:S02]  /*1d90*/  ISETP.GE.AND P4, PT, R24, RZ, PT ;  /* 0x000000ff1800720c */ /* 0x000fc40003f86270 */
[----:B------:R-:W-:Y:S01]  /*1da0*/  ISETP.GE.AND P5, PT, R26, RZ, PT ;  /* 0x000000ff1a00720c */ /* 0x000fe20003fa6270 */
[----:B------:R-:W-:Y:S01]  /*1db0*/  @!P6 IMAD.MOV R53, RZ, RZ, -R53 ;  /* 0x000000ffff35e224 */ /* 0x000fe200078e0a35 */
[----:B------:R-:W-:Y:S01]  /*1dc0*/  ISETP.GE.AND P6, PT, R6, RZ, PT ;  /* 0x000000ff0600720c */ /* 0x000fe20003fc6270 */
[----:B------:R-:W1:Y:S01]  /*1dd0*/  LDC R26, c[0x0][0x238] ;  /* 0x00008e00ff1a7b82 */ /* 0x000e620000000800 */
[----:B------:R-:W-:Y:S01]  /*1de0*/  @!P0 IADD3 R65, R65, -R4, RZ ;  /* 0x8000000441418210 */ /* 0x000fe20007ffe0ff */
[----:B------:R-:W-:Y:S01]  /*1df0*/  @!P1 IMAD.MOV R55, RZ, RZ, -R55 ;  /* 0x000000ffff379224 */ /* 0x000fe200078e0a37 */
[----:B------:R-:W-:Y:S01]  /*1e00*/  ISETP.NE.AND P0, PT, R21, RZ, PT ;  /* 0x000000ff1500720c */ /* 0x000fe20003f05270 */
[--C-:B------:R-:W-:Y:S01]  /*1e10*/  @!P2 IMAD.IADD R57, R57, 0x1, -R4.reuse ;  /* 0x000000013939a824 */ /* 0x100fe200078e0a04 */
[----:B------:R-:W-:Y:S01]  /*1e20*/  ISETP.GE.AND P2, PT, R40, RZ, PT ;  /* 0x000000ff2800720c */ /* 0x000fe20003f46270 */
[----:B------:R-:W-:Y:S01]  /*1e30*/  @!P3 IMAD.IADD R63, R63, 0x1, -R4 ;  /* 0x000000013f3fb824 */ /* 0x000fe200078e0a04 */
[C---:B------:R-:W-:Y:S01]  /*1e40*/  SEL R4, R5.reuse, R55, !P0 ;  /* 0x0000003705047207 */ /* 0x040fe20004000000 */
[----:B------:R-:W-:Y:S01]  /*1e50*/  @!P4 IMAD.MOV R59, RZ, RZ, -R59 ;  /* 0x000000ffff3bc224 */ /* 0x000fe200078e0a3b */
[----:B------:R-:W2:Y:S01]  /*1e60*/  LDC.64 R54, c[0x0][0x218] ;  /* 0x00008600ff367b82 */ /* 0x000ea20000000a00 */
[C---:B------:R-:W-:Y:S01]  /*1e70*/  SEL R8, R5.reuse, R8, !P0 ;  /* 0x0000000805087207 */ /* 0x040fe20004000000 */
[----:B------:R-:W-:Y:S01]  /*1e80*/  @!P5 IMAD.MOV R61, RZ, RZ, -R61 ;  /* 0x000000ffff3dd224 */ /* 0x000fe200078e0a3d */
[----:B------:R-:W-:Y:S01]  /*1e90*/  ISETP.GE.AND P3, PT, R42, RZ, PT ;  /* 0x000000ff2a00720c */ /* 0x000fe20003f66270 */
[----:B------:R-:W-:Y:S01]  /*1ea0*/  @!P6 IMAD.MOV R65, RZ, RZ, -R65 ;  /* 0x000000ffff41e224 */ /* 0x000fe200078e0a41 */
[C---:B------:R-:W-:Y:S01]  /*1eb0*/  SEL R10, R5.reuse, R10, !P0 ;  /* 0x0000000a050a7207 */ /* 0x040fe20004000000 */
[-C--:B0-----:R-:W-:Y:S01]  /*1ec0*/  IMAD R8, R8, R20.reuse, RZ ;  /* 0x0000001408087224 */ /* 0x081fe200078e02ff */
[C---:B------:R-:W-:Y:S01]  /*1ed0*/  SEL R13, R5.reuse, R13, !P0 ;  /* 0x0000000d050d7207 */ /* 0x040fe20004000000 */
[-C--:B------:R-:W-:Y:S01]  /*1ee0*/  IMAD R4, R4, R20.reuse, RZ ;  /* 0x0000001404047224 */ /* 0x080fe200078e02ff */
[C---:B------:R-:W-:Y:S01]  /*1ef0*/  SEL R9, R5.reuse, R9, !P0 ;  /* 0x0000000905097207 */ /* 0x040fe20004000000 */
[----:B------:R-:W-:Y:S01]  /*1f00*/  IMAD R10, R10, R20, RZ ;  /* 0x000000140a0a7224 */ /* 0x000fe200078e02ff */
[----:B------:R-:W-:Y:S01]  /*1f10*/  SEL R12, R5, R12, !P0 ;  /* 0x0000000c050c7207 */ /* 0x000fe20004000000 */
[----:B------:R-:W-:Y:S01]  /*1f20*/  IMAD R13, R13, R20, RZ ;  /* 0x000000140d0d7224 */ /* 0x000fe200078e02ff */
[----:B------:R-:W-:Y:S01]  /*1f30*/  SEL R14, R5, R14, !P0 ;  /* 0x0000000e050e7207 */ /* 0x000fe20004000000 */
[-C--:B------:R-:W-:Y:S01]  /*1f40*/  IMAD R9, R9, R20.reuse, RZ ;  /* 0x0000001409097224 */ /* 0x080fe200078e02ff */
[C---:B------:R-:W-:Y:S01]  /*1f50*/  SEL R15, R5.reuse, R15, !P0 ;  /* 0x0000000f050f7207 */ /* 0x040fe20004000000 */
[----:B------:R-:W-:Y:S01]  /*1f60*/  IMAD R12, R12, R20, RZ ;  /* 0x000000140c0c7224 */ /* 0x000fe200078e02ff */
[C---:B------:R-:W-:Y:S01]  /*1f70*/  SEL R16, R5.reuse, R16, !P0 ;  /* 0x0000001005107207 */ /* 0x040fe20004000000 */
[-C--:B------:R-:W-:Y:S01]  /*1f80*/  IMAD R14, R14, R20.reuse, RZ ;  /* 0x000000140e0e7224 */ /* 0x080fe200078e02ff */
[----:B------:R-:W-:Y:S01]  /*1f90*/  SEL R19, R5, R19, !P0 ;  /* 0x0000001305137207 */ /* 0x000fe20004000000 */
[-C--:B------:R-:W-:Y:S01]  /*1fa0*/  IMAD R15, R15, R20.reuse, RZ ;  /* 0x000000140f0f7224 */ /* 0x080fe200078e02ff */
[C---:B------:R-:W-:Y:S01]  /*1fb0*/  SEL R17, R5.reuse, R17, !P0 ;  /* 0x0000001105117207 */ /* 0x040fe20004000000 */
[----:B------:R-:W-:Y:S01]  /*1fc0*/  IMAD R16, R16, R20, RZ ;  /* 0x0000001410107224 */ /* 0x000fe200078e02ff */
[C---:B------:R-:W-:Y:S01]  /*1fd0*/  SEL R18, R5.reuse, R18, !P0 ;  /* 0x0000001205127207 */ /* 0x040fe20004000000 */
[----:B------:R-:W-:Y:S01]  /*1fe0*/  @!P2 IMAD.MOV R57, RZ, RZ, -R57 ;  /* 0x000000ffff39a224 */ /* 0x000fe200078e0a39 */
[C---:B------:R-:W-:Y:S01]  /*1ff0*/  SEL R23, R5.reuse, R23, !P0 ;  /* 0x0000001705177207 */ /* 0x040fe20004000000 */
[----:B------:R-:W-:Y:S01]  /*2000*/  @!P3 IMAD.MOV R63, RZ, RZ, -R63 ;  /* 0x000000ffff3fb224 */ /* 0x000fe200078e0a3f */
[----:B------:R-:W-:Y:S01]  /*2010*/  SEL R27, R5, R27, !P0 ;  /* 0x0000001b051b7207 */ /* 0x000fe20004000000 */
[----:B------:R-:W-:Y:S01]  /*2020*/  IMAD R19, R19, R20, RZ ;  /* 0x0000001413137224 */ /* 0x000fe200078e02ff */
[----:B--2---:R-:W-:Y:S01]  /*2030*/  LEA R112, P6, R8, R54, 0x1 ;  /* 0x0000003608707211 */ /* 0x004fe200078c08ff */
[-C--:B------:R-:W-:Y:S01]  /*2040*/  IMAD R17, R17, R20.reuse, RZ ;  /* 0x0000001411117224 */ /* 0x080fe200078e02ff */
[----:B------:R-:W-:Y:S01]  /*2050*/  SEL R29, R5, R29, !P0 ;  /* 0x0000001d051d7207 */ /* 0x000fe20004000000 */
[----:B------:R-:W-:Y:S01]  /*2060*/  IMAD R18, R18, R20, RZ ;  /* 0x0000001412127224 */ /* 0x000fe200078e02ff */
[----:B------:R-:W-:Y:S01]  /*2070*/  LEA R110, P1, R10, R54, 0x1 ;  /* 0x000000360a6e7211 */ /* 0x000fe200078208ff */
[-C--:B------:R-:W-:Y:S01]  /*2080*/  IMAD R23, R23, R20.reuse, RZ ;  /* 0x0000001417177224 */ /* 0x080fe200078e02ff */
[----:B------:R-:W-:Y:S01]  /*2090*/  SEL R35, R5, R35, !P0 ;  /* 0x0000002305237207 */ /* 0x000fe20004000000 */
[----:B------:R-:W-:Y:S01]  /*20a0*/  IMAD R27, R27, R20, RZ ;  /* 0x000000141b1b7224 */ /* 0x000fe200078e02ff */
[----:B------:R-:W-:Y:S01]  /*20b0*/  LEA R98, P4, R13, R54, 0x1 ;  /* 0x000000360d627211 */ /* 0x000fe200078808ff */
[-C--:B------:R-:W-:Y:S01]  /*20c0*/  IMAD R29, R29, R20.reuse, RZ ;  /* 0x000000141d1d7224 */ /* 0x080fe200078e02ff */
[----:B------:R-:W-:Y:S01]  /*20d0*/  LEA.HI.X.SX32 R113, R8, R55, 0x1, P6 ;  /* 0x0000003708717211 */ /* 0x000fe200030f0eff */
[----:B------:R-:W-:Y:S01]  /*20e0*/  IMAD R35, R35, R20, RZ ;  /* 0x0000001423237224 */ /* 0x000fe200078e02ff */
[C---:B------:R-:W-:Y:S01]  /*20f0*/  SEL R31, R5.reuse, R31, !P0 ;  /* 0x0000001f051f7207 */ /* 0x040fe20004000000 */
[----:B------:R-:W0:Y:S01]  /*2100*/  LDC R8, c[0x0][0x23c] ;  /* 0x00008f00ff087b82 */ /* 0x000e220000000800 */
[C---:B------:R-:W-:Y:S01]  /*2110*/  SEL R33, R5.reuse, R33, !P0 ;  /* 0x0000002105217207 */ /* 0x040fe20004000000 */
[----:B-1----:R-:W-:Y:S01]  /*2120*/  IMAD R22, R22, R26, RZ ;  /* 0x0000001a16167224 */ /* 0x002fe200078e02ff */
[----:B------:R-:W-:Y:S01]  /*2130*/  SEL R37, R5, R37, !P0 ;  /* 0x0000002505257207 */ /* 0x000fe20004000000 */
[-C--:B------:R-:W-:Y:S01]  /*2140*/  IMAD R31, R31, R20.reuse, RZ ;  /* 0x000000141f1f7224 */ /* 0x080fe200078e02ff */
[----:B------:R-:W-:Y:S01]  /*2150*/  SEL R39, R5, R39, !P0 ;  /* 0x0000002705277207 */ /* 0x000fe20004000000 */
[----:B------:R-:W-:Y:S01]  /*2160*/  IMAD R33, R33, R20, RZ ;  /* 0x0000001421217224 */ /* 0x000fe200078e02ff */
[----:B------:R-:W-:Y:S01]  /*2170*/  LEA R108, P2, R9, R54, 0x1 ;  /* 0x00000036096c7211 */ /* 0x000fe200078408ff */
[----:B------:R-:W-:Y:S01]  /*2180*/  IMAD R37, R37, R20, RZ ;  /* 0x0000001425257224 */ /* 0x000fe200078e02ff */
[----:B------:R-:W-:Y:S01]  /*2190*/  LEA R106, P3, R12, R54, 0x1 ;  /* 0x000000360c6a7211 */ /* 0x000fe200078608ff */
[----:B------:R-:W-:Y:S01]  /*21a0*/  IMAD R39, R39, R20, RZ ;  /* 0x0000001427277224 */ /* 0x000fe200078e02ff */
[----:B------:R-:W-:Y:S01]  /*21b0*/  LEA R100, P5, R14, R54, 0x1 ;  /* 0x000000360e647211 */ /* 0x000fe200078a08ff */
[----:B------:R-:W-:Y:S01]  /*21c0*/  IMAD R105, R105, R26, RZ ;  /* 0x0000001a69697224 */ /* 0x000fe200078e02ff */
[----:B------:R-:W-:-:S02]  /*21d0*/  LEA R102, P6, R15, R54, 0x1 ;  /* 0x000000360f667211 */ /* 0x000fc400078c08ff */
[----:B------:R-:W-:Y:S01]  /*21e0*/  LEA.HI.X.SX32 R111, R10, R55, 0x1, P1 ;  /* 0x000000370a6f7211 */ /* 0x000fe200008f0eff */
[----:B------:R-:W-:Y:S01]  /*21f0*/  VIADD R10, R7, 0x38 ;  /* 0x00000038070a7836 */ /* 0x000fe20000000000 */
[----:B------:R-:W-:Y:S02]  /*2200*/  SEL R41, R5, R41, !P0 ;  /* 0x0000002905297207 */ /* 0x000fe40004000000 */
[----:B------:R-:W-:Y:S01]  /*2210*/  LEA R94, P1, R16, R54, 0x1 ;  /* 0x00000036105e7211 */ /* 0x000fe200078208ff */
[----:B------:R-:W-:Y:S01]  /*2220*/  IMAD R10, R10, R26, RZ ;  /* 0x0000001a0a0a7224 */ /* 0x000fe200078e02ff */
[----:B------:R-:W-:Y:S01]  /*2230*/  LEA.HI.X.SX32 R99, R13, R55, 0x1, P4 ;  /* 0x000000370d637211 */ /* 0x000fe200020f0eff */
[----:B------:R-:W-:Y:S01]  /*2240*/  IMAD R41, R41, R20, RZ ;  /* 0x0000001429297224 */ /* 0x000fe200078e02ff */
[----:B------:R-:W-:Y:S02]  /*2250*/  SEL R47, R5, R47, !P0 ;  /* 0x0000002f052f7207 */ /* 0x000fe40004000000 */
[----:B------:R-:W-:-:S02]  /*2260*/  LEA.HI.X.SX32 R109, R9, R55, 0x1, P2 ;  /* 0x00000037096d7211 */ /* 0x000fc400010f0eff */
[-C--:B------:R-:W-:Y:S01]  /*2270*/  LEA.HI.X.SX32 R107, R12, R55.reuse, 0x1, P3 ;  /* 0x000000370c6b7211 */ /* 0x080fe200018f0eff */
[----:B------:R-:W-:Y:S01]  /*2280*/  IMAD R47, R47, R20, RZ ;  /* 0x000000142f2f7224 */ /* 0x000fe200078e02ff */
[----:B------:R-:W-:Y:S01]  /*2290*/  LEA R90, P4, R19, R54, 0x1 ;  /* 0x00000036135a7211 */ /* 0x000fe200078808ff */
[----:B------:R-:W-:Y:S01]  /*22a0*/  VIADD R12, R7, 0x78 ;  /* 0x00000078070c7836 */ /* 0x000fe20000000000 */
[-C--:B------:R-:W-:Y:S02]  /*22b0*/  LEA.HI.X.SX32 R101, R14, R55.reuse, 0x1, P5 ;  /* 0x000000370e657211 */ /* 0x080fe400028f0eff */
[----:B------:R-:W-:Y:S01]  /*22c0*/  LEA.HI.X.SX32 R103, R15, R55, 0x1, P6 ;  /* 0x000000370f677211 */ /* 0x000fe200030f0eff */
[----:B------:R-:W-:Y:S01]  /*22d0*/  IMAD R12, R12, R26, RZ ;  /* 0x0000001a0c0c7224 */ /* 0x000fe200078e02ff */
[C---:B------:R-:W-:Y:S02]  /*22e0*/  SEL R43, R5.reuse, R43, !P0 ;  /* 0x0000002b052b7207 */ /* 0x040fe40004000000 */
[----:B------:R-:W-:-:S02]  /*22f0*/  SEL R45, R5, R45, !P0 ;  /* 0x0000002d052d7207 */ /* 0x000fc40004000000 */
        /* <DEDUP_REMOVED lines=8> */
[-C--:B------:R-:W-:Y:S02]  /*2380*/  LEA R84, P5, R23, R54.reuse, 0x1 ;  /* 0x0000003617547211 */ /* 0x080fe400078a08ff */
[----:B------:R-:W-:-:S02]  /*2390*/  LEA R86, P6, R27, R54, 0x1 ;  /* 0x000000361b567211 */ /* 0x000fc400078c08ff */
[----:B------:R-:W-:Y:S02]  /*23a0*/  LEA.HI.X.SX32 R95, R16, R55, 0x1, P1 ;  /* 0x00000037105f7211 */ /* 0x000fe400008f0eff */
[----:B------:R-:W-:Y:S02]  /*23b0*/  SEL R53, R5, R53, !P0 ;  /* 0x0000003505357207 */ /* 0x000fe40004000000 */
[----:B------:R-:W-:Y:S02]  /*23c0*/  LEA R88, P1, R29, R54, 0x1 ;  /* 0x000000361d587211 */ /* 0x000fe400078208ff */
[-C--:B------:R-:W-:Y:S01]  /*23d0*/  LEA.HI.X.SX32 R91, R19, R55.reuse, 0x1, P4 ;  /* 0x00000037135b7211 */ /* 0x080fe200020f0eff */
[----:B------:R-:W-:Y:S01]  /*23e0*/  IMAD R53, R53, R20, RZ ;  /* 0x0000001435357224 */ /* 0x000fe200078e02ff */
[-C--:B------:R-:W-:Y:S02]  /*23f0*/  LEA.HI.X.SX32 R97, R17, R55.reuse, 0x1, P2 ;  /* 0x0000003711617211 */ /* 0x080fe400010f0eff */
[----:B------:R-:W-:-:S02]  /*2400*/  LEA.HI.X.SX32 R93, R18, R55, 0x1, P3 ;  /* 0x00000037125d7211 */ /* 0x000fc400018f0eff */
[----:B------:R-:W-:Y:S02]  /*2410*/  LEA R82, P4, R35, R54, 0x1 ;  /* 0x0000003623527211 */ /* 0x000fe400078808ff */
[-C--:B------:R-:W-:Y:S02]  /*2420*/  LEA.HI.X.SX32 R85, R23, R55.reuse, 0x1, P5 ;  /* 0x0000003717557211 */ /* 0x080fe400028f0eff */
[----:B------:R-:W-:Y:S02]  /*2430*/  LEA.HI.X.SX32 R87, R27, R55, 0x1, P6 ;  /* 0x000000371b577211 */ /* 0x000fe400030f0eff */
[C---:B------:R-:W-:Y:S02]  /*2440*/  SEL R57, R5.reuse, R57, !P0 ;  /* 0x0000003905397207 */ /* 0x040fe40004000000 */
[C---:B------:R-:W-:Y:S02]  /*2450*/  SEL R59, R5.reuse, R59, !P0 ;  /* 0x0000003b053b7207 */ /* 0x040fe40004000000 */
        /* <DEDUP_REMOVED lines=8> */
[----:B------:R-:W-:-:S02]  /*24e0*/  LEA R124, P5, R37, R54, 0x1 ;  /* 0x00000036257c7211 */ /* 0x000fc400078a08ff */
[-C--:B------:R-:W-:Y:S02]  /*24f0*/  LEA R118, P6, R39, R54.reuse, 0x1 ;  /* 0x0000003627767211 */ /* 0x080fe400078c08ff */
[----:B------:R-:W-:Y:S02]  /*2500*/  LEA.HI.X.SX32 R89, R29, R55, 0x1, P1 ;  /* 0x000000371d597211 */ /* 0x000fe400008f0eff */
[----:B------:R-:W-:Y:S02]  /*2510*/  SEL R5, R5, R65, !P0 ;  /* 0x0000004105057207 */ /* 0x000fe40004000000 */
[----:B------:R-:W-:Y:S02]  /*2520*/  CS2R R64, SRZ ;  /* 0x0000000000407805 */ /* 0x000fe4000001ff00 */
[----:B------:R-:W-:Y:S02]  /*2530*/  LEA R78, P1, R41, R54, 0x1 ;  /* 0x00000036294e7211 */ /* 0x000fe400078208ff */
[-C--:B------:R-:W-:Y:S01]  /*2540*/  LEA.HI.X.SX32 R83, R35, R55.reuse, 0x1, P4 ;  /* 0x0000003723537211 */ /* 0x080fe200020f0eff */
[----:B------:R-:W-:Y:S01]  /*2550*/  IMAD R5, R5, R20, RZ ;  /* 0x0000001405057224 */ /* 0x000fe200078e02ff */
[----:B------:R-:W-:-:S02]  /*2560*/  LEA.HI.X.SX32 R81, R31, R55, 0x1, P2 ;  /* 0x000000371f517211 */ /* 0x000fc400010f0eff */
[-C--:B------:R-:W-:Y:S02]  /*2570*/  LEA.HI.X.SX32 R127, R33, R55.reuse, 0x1, P3 ;  /* 0x00000037217f7211 */ /* 0x080fe400018f0eff */
[-C--:B------:R-:W-:Y:S02]  /*2580*/  LEA R48, P4, R47, R54.reuse, 0x1 ;  /* 0x000000362f307211 */ /* 0x080fe400078808ff */
[-C--:B------:R-:W-:Y:S02]  /*2590*/  LEA.HI.X.SX32 R123, R37, R55.reuse, 0x1, P5 ;  /* 0x00000037257b7211 */ /* 0x080fe400028f0eff */
[----:B------:R-:W-:Y:S02]  /*25a0*/  LEA.HI.X.SX32 R119, R39, R55, 0x1, P6 ;  /* 0x0000003727777211 */ /* 0x000fe400030f0eff */
[-C--:B------:R-:W-:Y:S02]  /*25b0*/  LEA R56, P2, R43, R54.reuse, 0x1 ;  /* 0x000000362b387211 */ /* 0x080fe400078408ff */
[----:B------:R-:W-:-:S02]  /*25c0*/  LEA R68, P3, R45, R54, 0x1 ;  /* 0x000000362d447211 */ /* 0x000fc400078608ff */
[-C--:B------:R-:W-:Y:S02]  /*25d0*/  LEA R46, P5, R21, R54.reuse, 0x1 ;  /* 0x00000036152e7211 */ /* 0x080fe400078a08ff */
[-C--:B------:R-:W-:Y:S02]  /*25e0*/  LEA R70, P6, R51, R54.reuse, 0x1 ;  /* 0x0000003633467211 */ /* 0x080fe400078c08ff */
[-C--:B------:R-:W-:Y:S02]  /*25f0*/  LEA.HI.X.SX32 R79, R41, R55.reuse, 0x1, P1 ;  /* 0x00000037294f7211 */ /* 0x080fe400008f0eff */
[----:B------:R-:W-:Y:S02]  /*2600*/  LEA R76, P0, R3, UR8, 0x1 ;  /* 0x00000008034c7c11 */ /* 0x000fe4000f8008ff */
[----:B------:R-:W-:Y:S02]  /*2610*/  LEA R72, P1, R53, R54, 0x1 ;  /* 0x0000003635487211 */ /* 0x000fe400078208ff */
[----:B------:R-:W-:-:S02]  /*2620*/  LEA.HI.X.SX32 R49, R47, R55, 0x1, P4 ;  /* 0x000000372f317211 */ /* 0x000fc400020f0eff */
[-C--:B------:R-:W-:Y:S02]  /*2630*/  LEA.HI.X.SX32 R57, R43, R55.reuse, 0x1, P2 ;  /* 0x000000372b397211 */ /* 0x080fe400010f0eff */
[-C--:B------:R-:W-:Y:S02]  /*2640*/  LEA.HI.X.SX32 R69, R45, R55.reuse, 0x1, P3 ;  /* 0x000000372d457211 */ /* 0x080fe400018f0eff */
[-C--:B------:R-:W-:Y:S02]  /*2650*/  LEA.HI.X.SX32 R47, R21, R55.reuse, 0x1, P5 ;  /* 0x00000037152f7211 */ /* 0x080fe400028f0eff */
[----:B------:R-:W-:Y:S02]  /*2660*/  LEA.HI.X.SX32 R71, R51, R55, 0x1, P6 ;  /* 0x0000003733477211 */ /* 0x000fe400030f0eff */
[-C--:B------:R-:W-:Y:S02]  /*2670*/  LEA R44, P2, R4, R54.reuse, 0x1 ;  /* 0x00000036042c7211 */ /* 0x080fe400078408ff */
[----:B------:R-:W-:-:S02]  /*2680*/  LEA R74, P3, R75, R54, 0x1 ;  /* 0x000000364b4a7211 */ /* 0x000fc400078608ff */
[-C--:B------:R-:W-:Y:S02]  /*2690*/  LEA R38, P4, R59, R54.reuse, 0x1 ;  /* 0x000000363b267211 */ /* 0x080fe400078808ff */
[-C--:B------:R-:W-:Y:S02]  /*26a0*/  LEA R39, P5, R61, R54.reuse, 0x1 ;  /* 0x000000363d277211 */ /* 0x080fe400078a08ff */
[----:B------:R-:W-:Y:S02]  /*26b0*/  LEA R40, P6, R63, R54, 0x1 ;  /* 0x000000363f287211 */ /* 0x000fe400078c08ff */
[----:B------:R-:W-:Y:S02]  /*26c0*/  LEA.HI.X.SX32 R73, R53, R55, 0x1, P1 ;  /* 0x0000003735497211 */ /* 0x000fe400008f0eff */
[----:B------:R-:W-:Y:S01]  /*26d0*/  LEA.HI.X.SX32 R77, R3, UR9, 0x1, P0 ;  /* 0x00000009034d7c11 */ /* 0x000fe200080f0eff */
[C---:B------:R-:W-:Y:S01]  /*26e0*/  IMAD.SHL.U32 R3, R0.reuse, 0x20, RZ ;  /* 0x0000002000037824 */ /* 0x040fe200078e00ff */
[----:B------:R-:W-:-:S02]  /*26f0*/  LOP3.LUT R9, R0, 0x7f, RZ, 0xc0, !PT ;  /* 0x0000007f00097812 */ /* 0x000fc400078ec0ff */
[----:B------:R-:W-:Y:S02]  /*2700*/  LEA R42, P1, R5, R54, 0x1 ;  /* 0x00000036052a7211 */ /* 0x000fe400078208ff */
[----:B------:R-:W-:Y:S01]  /*2710*/  LOP3.LUT R20, R25, 0x68, RZ, 0xfc, !PT ;  /* 0x0000006819147812 */ /* 0x000fe200078efcff */
[----:B0-----:R-:W-:Y:S01]  /*2720*/  IMAD R9, R9, R8, RZ ;  /* 0x0000000809097224 */ /* 0x001fe200078e02ff */
[C---:B------:R-:W-:Y:S01]  /*2730*/  LOP3.LUT R21, R25.reuse, 0x60, RZ, 0xfc, !PT ;  /* 0x0000006019157812 */ /* 0x040fe200078efcff */
[----:B------:R-:W-:Y:S01]  /*2740*/  IMAD.SHL.U32 R8, R8, 0x80, RZ ;  /* 0x0000008008087824 */ /* 0x000fe200078e00ff */
[C---:B------:R-:W-:Y:S01]  /*2750*/  LOP3.LUT R18, R25.reuse, 0x58, RZ, 0xfc, !PT ;  /* 0x0000005819127812 */ /* 0x040fe200078efcff */
[-C--:B------:R-:W-:Y:S01]  /*2760*/  IMAD R20, R20, R26.reuse, RZ ;  /* 0x0000001a14147224 */ /* 0x080fe200078e02ff */
[----:B------:R-:W-:Y:S01]  /*2770*/  LOP3.LUT R19, R25, 0x50, RZ, 0xfc, !PT ;  /* 0x0000005019137812 */ /* 0x000fe200078efcff */
[-C--:B------:R-:W-:Y:S01]  /*2780*/  IMAD R21, R21, R26.reuse, RZ ;  /* 0x0000001a15157224 */ /* 0x080fe200078e02ff */
        /* <DEDUP_REMOVED lines=8> */
[----:B------:R-:W-:Y:S01]  /*2810*/  LOP3.LUT R16, R25, 0x20, RZ, 0xfc, !PT ;  /* 0x0000002019107812 */ /* 0x000fe200078efcff */
[-C--:B------:R-:W-:Y:S01]  /*2820*/  IMAD R23, R23, R26.reuse, RZ ;  /* 0x0000001a17177224 */ /* 0x080fe200078e02ff */
[C---:B------:R-:W-:Y:S01]  /*2830*/  LOP3.LUT R15, R25.reuse, 0x18, RZ, 0xfc, !PT ;  /* 0x00000018190f7812 */ /* 0x040fe200078efcff */
[-C--:B------:R-:W-:Y:S01]  /*2840*/  IMAD R24, R24, R26.reuse, RZ ;  /* 0x0000001a18187224 */ /* 0x080fe200078e02ff */
[----:B------:R-:W-:Y:S01]  /*2850*/  LOP3.LUT R13, R25, 0x10, RZ, 0xfc, !PT ;  /* 0x00000010190d7812 */ /* 0x000fe200078efcff */
[-C--:B------:R-:W-:Y:S01]  /*2860*/  IMAD R16, R16, R26.reuse, RZ ;  /* 0x0000001a10107224 */ /* 0x080fe200078e02ff */
[-C--:B------:R-:W-:Y:S01]  /*2870*/  LEA.HI.X.SX32 R45, R4, R55.reuse, 0x1, P2 ;  /* 0x00000037042d7211 */ /* 0x080fe200010f0eff */
[----:B------:R-:W-:Y:S01]  /*2880*/  IMAD.SHL.U32 R4, R0, 0x2, RZ ;  /* 0x0000000200047824 */ /* 0x000fe200078e00ff */
[-C--:B------:R-:W-:Y:S01]  /*2890*/  LEA.HI.X.SX32 R75, R75, R55.reuse, 0x1, P3 ;  /* 0x000000374b4b7211 */ /* 0x080fe200018f0eff */
[-C--:B------:R-:W-:Y:S01]  /*28a0*/  IMAD R15, R15, R26.reuse, RZ ;  /* 0x0000001a0f0f7224 */ /* 0x080fe200078e02ff */
[-C--:B------:R-:W-:Y:S01]  /*28b0*/  LEA.HI.X.SX32 R41, R59, R55.reuse, 0x1, P4 ;  /* 0x000000373b297211 */ /* 0x080fe200020f0eff */
[-C--:B------:R-:W-:Y:S01]  /*28c0*/  IMAD R13, R13, R26.reuse, RZ ;  /* 0x0000001a0d0d7224 */ /* 0x080fe200078e02ff */
[-C--:B------:R-:W-:Y:S01]  /*28d0*/  LEA.HI.X.SX32 R50, R61, R55.reuse, 0x1, P5 ;  /* 0x000000373d327211 */ /* 0x080fe200028f0eff */
[----:B------:R-:W-:Y:S01]  /*28e0*/  IMAD R25, R25, R26, RZ ;  /* 0x0000001a19197224 */ /* 0x000fe200078e02ff */
[----:B------:R-:W-:-:S02]  /*28f0*/  LEA.HI.X.SX32 R43, R63, R55, 0x1, P6 ;  /* 0x000000373f2b7211 */ /* 0x000fc400030f0eff */
[----:B------:R-:W-:Y:S02]  /*2900*/  LEA.HI.X.SX32 R55, R5, R55, 0x1, P1 ;  /* 0x0000003705377211 */ /* 0x000fe400008f0eff */
[----:B------:R-:W-:Y:S02]  /*2910*/  LOP3.LUT R5, R3, 0x60, RZ, 0xc0, !PT ;  /* 0x0000006003057812 */ /* 0x000fe400078ec0ff */
[----:B------:R-:W-:-:S07]  /*2920*/  SHF.L.U32 R7, R26, 0x7, RZ ;  /* 0x000000071a077819 */ /* 0x000fce00000006ff */
.L_x_1:
[----:B------:R-:W-:Y:S01]  /*2930*/  SHF.R.U32.HI R54, RZ, 0x4, R0 ;  /* 0x00000004ff367819 */ /* 0x000fe20000011600 */
[----:B------:R-:W-:Y:S01]  /*2940*/  IMAD.WIDE R28, R10, 0x2, R76 ;  /* 0x000000020a1c7825 */ /* 0x000fe200078e024c */
[----:B------:R-:W-:Y:S02]  /*2950*/  SHF.R.U32.HI R26, RZ, 0x4, R0 ;  /* 0x00000004ff1a7819 */ /* 0x000fe40000011600 */
[----:B------:R-:W-:Y:S01]  /*2960*/  SGXT.U32 R54, R54, 0x3 ;  /* 0x000000033636781a */ /* 0x000fe20000000000 */
[----:B------:R-:W-:Y:S01]  /*2970*/  IMAD.WIDE R30, R12, 0x2, R76 ;  /* 0x000000020c1e7825 */ /* 0x000fe200078e024c */
[----:B------:R-:W-:Y:S02]  /*2980*/  PRMT R53, RZ, 0x7610, R53 ;  /* 0x00007610ff357816 */ /* 0x000fe40000000035 */
[----:B------:R-:W-:Y:S01]  /*2990*/  ISETP.GE.AND P0, PT, R54, UR5, PT ;  /* 0x0000000536007c0c */ /* 0x000fe2000bf06270 */
[C---:B------:R-:W-:Y:S01]  /*29a0*/  VIADD R27, R26.reuse, 0x38 ;  /* 0x000000381a1b7836 */ /* 0x040fe20000000000 */
[----:B------:R-:W-:Y:S01]  /*29b0*/  PRMT R52, RZ, 0x7610, R52 ;  /* 0x00007610ff347816 */ /* 0x000fe20000000034 */
[----:B------:R-:W-:Y:S01]  /*29c0*/  VIADD R26, R26, 0x78 ;  /* 0x000000781a1a7836 */ /* 0x000fe20000000000 */
[----:B------:R-:W-:-:S02]  /*29d0*/  PRMT R135, RZ, 0x7610, R135 ;  /* 0x00007610ff877816 */ /* 0x000fc40000000087 */
[----:B------:R-:W-:Y:S02]  /*29e0*/  ISETP.GE.AND P1, PT, R27, UR5, PT ;  /* 0x000000051b007c0c */ /* 0x000fe4000bf26270 */
[----:B------:R-:W-:Y:S01]  /*29f0*/  ISETP.GE.AND P2, PT, R26, UR5, PT ;  /* 0x000000051a007c0c */ /* 0x000fe2000bf46270 */
[----:B------:R-:W-:Y:S01]  /*2a00*/  IMAD.WIDE R26, R25, 0x2, R76 ;  /* 0x00000002191a7825 */ /* 0x000fe200078e024c */
[C---:B------:R-:W-:Y:S02]  /*2a10*/  LOP3.LUT R32, R54.reuse, 0x8, RZ, 0xfc, !PT ;  /* 0x0000000836207812 */ /* 0x040fe400078efcff */
[----:B------:R-:W-:Y:S02]  /*2a20*/  LOP3.LUT R34, R54, 0x28, RZ, 0xfc, !PT ;  /* 0x0000002836227812 */ /* 0x000fe400078efcff */
[----:B------:R-:W2:Y:S01]  /*2a30*/  @!P0 LDG.E.U16 R53, desc[UR6][R26.64] ;  /* 0x000000061a358981 */ /* 0x000ea2000c1e1500 */
[----:B------:R-:W-:Y:S02]  /*2a40*/  ISETP.GE.AND P0, PT, R32, UR5, PT ;  /* 0x0000000520007c0c */ /* 0x000fe4000bf06270 */
[----:B------:R-:W-:-:S02]  /*2a50*/  LOP3.LUT R33, R54, 0x10, RZ, 0xfc, !PT ;  /* 0x0000001036217812 */ /* 0x000fc400078efcff */
[----:B------:R-:W-:Y:S01]  /*2a60*/  LOP3.LUT R32, R54, 0x18, RZ, 0xfc, !PT ;  /* 0x0000001836207812 */ /* 0x000fe200078efcff */
[----:B------:R0:W3:Y:S01]  /*2a70*/  @!P1 LDG.E.U16 R52, desc[UR6][R28.64] ;  /* 0x000000061c349981 */ /* 0x0000e2000c1e1500 */
[----:B------:R-:W-:Y:S02]  /*2a80*/  ISETP.GE.AND P3, PT, R34, UR5, PT ;  /* 0x0000000522007c0c */ /* 0x000fe4000bf66270 */
[----:B------:R-:W-:Y:S01]  /*2a90*/  ISETP.GE.AND P6, PT, R33, UR5, PT ;  /* 0x0000000521007c0c */ /* 0x000fe2000bfc6270 */
[----:B------:R1:W4:Y:S01]  /*2aa0*/  @!P2 LDG.E.U16 R135, desc[UR6][R30.64] ;  /* 0x000000061e87a981 */ /* 0x000322000c1e1500 */
[----:B------:R-:W-:Y:S02]  /*2ab0*/  ISETP.GE.AND P4, PT, R32, UR5, PT ;  /* 0x0000000520007c0c */ /* 0x000fe4000bf86270 */
[C---:B------:R-:W-:Y:S02]  /*2ac0*/  LOP3.LUT R33, R54.reuse, 0x20, RZ, 0xfc, !PT ;  /* 0x0000002036217812 */ /* 0x040fe400078efcff */
[----:B------:R-:W-:Y:S01]  /*2ad0*/  LOP3.LUT R35, R54, 0x30, RZ, 0xfc, !PT ;  /* 0x0000003036237812 */ /* 0x000fe200078efcff */
[----:B0-----:R-:W-:Y:S01]  /*2ae0*/  IMAD.WIDE R28, R105, 0x2, R76 ;  /* 0x00000002691c7825 */ /* 0x001fe200078e024c */
[----:B------:R-:W-:-:S02]  /*2af0*/  PRMT R136, RZ, 0x7610, R136 ;  /* 0x00007610ff887816 */ /* 0x000fc40000000088 */
[----:B------:R-:W-:Y:S01]  /*2b00*/  LOP3.LUT R26, R54, 0x40, RZ, 0xfc, !PT ;  /* 0x00000040361a7812 */ /* 0x000fe200078efcff */
[--C-:B-1----:R-:W-:Y:S01]  /*2b10*/  IMAD.WIDE R30, R24, 0x2, R76.reuse ;  /* 0x00000002181e7825 */ /* 0x102fe200078e024c */
[----:B------:R-:W-:Y:S02]  /*2b20*/  ISETP.GE.AND P5, PT, R33, UR5, PT ;  /* 0x0000000521007c0c */ /* 0x000fe4000bfa6270 */
[----:B------:R-:W-:Y:S01]  /*2b30*/  ISETP.GE.AND P2, PT, R35, UR5, PT ;  /* 0x0000000523007c0c */ /* 0x000fe2000bf46270 */
[----:B------:R-:W-:Y:S01]  /*2b40*/  IMAD.WIDE R32, R13, 0x2, R76 ;  /* 0x000000020d207825 */ /* 0x000fe200078e024c */
[----:B------:R-:W-:Y:S01]  /*2b50*/  ISETP.GE.AND P1, PT, R26, UR5, PT ;  /* 0x000000051a007c0c */ /* 0x000fe2000bf26270 */
[----:B------:R0:W5:Y:S01]  /*2b60*/  @!P0 LDG.E.U16 R136, desc[UR6][R28.64] ;  /* 0x000000061c888981 */ /* 0x000162000c1e1500 */
[----:B------:R-:W-:Y:S01]  /*2b70*/  PRMT R116, RZ, 0x7610, R116 ;  /* 0x00007610ff747816 */ /* 0x000fe20000000074 */
[----:B------:R-:W-:Y:S01]  /*2b80*/  IMAD.WIDE R34, R15, 0x2, R76 ;  /* 0x000000020f227825 */ /* 0x000fe200078e024c */
[----:B------:R-:W-:-:S02]  /*2b90*/  PRMT R61, RZ, 0x7610, R61 ;  /* 0x00007610ff3d7816 */ /* 0x000fc4000000003d */
[----:B------:R-:W-:Y:S02]  /*2ba0*/  PRMT R62, RZ, 0x7610, R62 ;  /* 0x00007610ff3e7816 */ /* 0x000fe4000000003e */
[C---:B------:R-:W-:Y:S01]  /*2bb0*/  LOP3.LUT R27, R54.reuse, 0x48, RZ, 0xfc, !PT ;  /* 0x00000048361b7812 */ /* 0x040fe200078efcff */
[----:B------:R-:W4:Y:S01]  /*2bc0*/  @!P3 LDG.E.U16 R116, desc[UR6][R30.64] ;  /* 0x000000061e74b981 */ /* 0x000f22000c1e1500 */
[----:B0-----:R-:W-:-:S03]  /*2bd0*/  LOP3.LUT R28, R54, 0x60, RZ, 0xfc, !PT ;  /* 0x00000060361c7812 */ /* 0x001fc600078efcff */
[----:B------:R0:W4:Y:S01]  /*2be0*/  @!P6 LDG.E.U16 R61, desc[UR6][R32.64] ;  /* 0x00000006203de981 */ /* 0x000122000c1e1500 */
[----:B------:R-:W-:Y:S01]  /*2bf0*/  ISETP.GE.AND P0, PT, R27, UR5, PT ;  /* 0x000000051b007c0c */ /* 0x000fe2000bf06270 */
[----:B------:R-:W-:Y:S01]  /*2c00*/  IMAD.WIDE R26, R16, 0x2, R76 ;  /* 0x00000002101a7825 */ /* 0x000fe200078e024c */
[----:B------:R-:W-:Y:S01]  /*2c10*/  PRMT R115, RZ, 0x7610, R115 ;  /* 0x00007610ff737816 */ /* 0x000fe20000000073 */
[----:B------:R1:W4:Y:S01]  /*2c20*/  @!P4 LDG.E.U16 R62, desc[UR6][R34.64] ;  /* 0x00000006223ec981 */ /* 0x000322000c1e1500 */
[----:B------:R-:W-:Y:S01]  /*2c30*/  ISETP.GE.AND P3, PT, R28, UR5, PT ;  /* 0x000000051c007c0c */ /* 0x000fe2000bf66270 */
[----:B------:R-:W-:Y:S01]  /*2c40*/  IMAD.WIDE R28, R23, 0x2, R76 ;  /* 0x00000002171c7825 */ /* 0x000fe200078e024c */
[----:B------:R-:W-:Y:S02]  /*2c50*/  PRMT R60, RZ, 0x7610, R60 ;  /* 0x00007610ff3c7816 */ /* 0x000fe4000000003c */
[----:B------:R-:W-:Y:S01]  /*2c60*/  PRMT R51, RZ, 0x7610, R51 ;  /* 0x00007610ff337816 */ /* 0x000fe20000000033 */
[----:B0-----:R-:W-:Y:S01]  /*2c70*/  IMAD.WIDE R32, R17, 0x2, R76 ;  /* 0x0000000211207825 */ /* 0x001fe200078e024c */
[C---:B------:R-:W-:Y:S01]  /*2c80*/  LOP3.LUT R36, R54.reuse, 0x50, RZ, 0xfc, !PT ;  /* 0x0000005036247812 */ /* 0x040fe200078efcff */
[----:B------:R0:W4:Y:S01]  /*2c90*/  @!P5 LDG.E.U16 R115, desc[UR6][R26.64] ;  /* 0x000000061a73d981 */ /* 0x000122000c1e1500 */
[----:B------:R-:W-:-:S02]  /*2ca0*/  LOP3.LUT R37, R54, 0x58, RZ, 0xfc, !PT ;  /* 0x0000005836257812 */ /* 0x000fc400078efcff */
[C---:B-1----:R-:W-:Y:S01]  /*2cb0*/  LOP3.LUT R34, R54.reuse, 0x68, RZ, 0xfc, !PT ;  /* 0x0000006836227812 */ /* 0x042fe200078efcff */
[----:B------:R1:W4:Y:S01]  /*2cc0*/  @!P2 LDG.E.U16 R60, desc[UR6][R28.64] ;  /* 0x000000061c3ca981 */ /* 0x000322000c1e1500 */
[----:B------:R-:W-:Y:S02]  /*2cd0*/  LOP3.LUT R54, R54, 0x70, RZ, 0xfc, !PT ;  /* 0x0000007036367812 */ /* 0x000fe400078efcff */
[----:B------:R-:W-:Y:S01]  /*2ce0*/  ISETP.GE.AND P4, PT, R36, UR5, PT ;  /* 0x0000000524007c0c */ /* 0x000fe2000bf86270 */
[----:B------:R1:W4:Y:S01]  /*2cf0*/  @!P1 LDG.E.U16 R51, desc[UR6][R32.64] ;  /* 0x0000000620339981 */ /* 0x000322000c1e1500 */
[----:B------:R-:W-:Y:S02]  /*2d00*/  ISETP.GE.AND P5, PT, R37, UR5, PT ;  /* 0x0000000525007c0c */ /* 0x000fe4000bfa6270 */
[----:B------:R-:W-:Y:S02]  /*2d10*/  ISETP.GE.AND P2, PT, R34, UR5, PT ;  /* 0x0000000522007c0c */ /* 0x000fe4000bf46270 */
[----:B------:R-:W-:Y:S01]  /*2d20*/  ISETP.GE.AND P1, PT, R54, UR5, PT ;  /* 0x0000000536007c0c */ /* 0x000fe2000bf26270 */
[----:B------:R-:W-:Y:S01]  /*2d30*/  IMAD.WIDE R36, R14, 0x2, R76 ;  /* 0x000000020e247825 */ /* 0x000fe200078e024c */
[----:B------:R-:W-:-:S02]  /*2d40*/  PRMT R141, RZ, 0x7610, R141 ;  /* 0x00007610ff8d7816 */ /* 0x000fc4000000008d */
[----:B------:R-:W-:Y:S01]  /*2d50*/  PRMT R140, RZ, 0x7610, R140 ;  /* 0x00007610ff8c7816 */ /* 0x000fe2000000008c */
[----:B0-----:R-:W-:Y:S01]  /*2d60*/  IMAD.WIDE R26, R19, 0x2, R76 ;  /* 0x00000002131a7825 */ /* 0x001fe200078e024c */
[----:B------:R-:W-:Y:S02]  /*2d70*/  PRMT R133, RZ, 0x7610, R133 ;  /* 0x00007610ff857816 */ /* 0x000fe40000000085 */
[----:B------:R-:W-:Y:S01]  /*2d80*/  PRMT R139, RZ, 0x7610, R139 ;  /* 0x00007610ff8b7816 */ /* 0x000fe2000000008b */
[----:B-1----:R-:W-:Y:S01]  /*2d90*/  IMAD.WIDE R28, R18, 0x2, R76 ;  /* 0x00000002121c7825 */ /* 0x002fe200078e024c */
[----:B------:R-:W-:Y:S01]  /*2da0*/  PRMT R120, RZ, 0x7610, R120 ;  /* 0x00007610ff787816 */ /* 0x000fe20000000078 */
[----:B------:R-:W4:Y:S01]  /*2db0*/  @!P0 LDG.E.U16 R141, desc[UR6][R36.64] ;  /* 0x00000006248d8981 */ /* 0x000f22000c1e1500 */
[----:B------:R-:W-:Y:S01]  /*2dc0*/  PRMT R137, RZ, 0x7610, R137 ;  /* 0x00007610ff897816 */ /* 0x000fe20000000089 */
[--C-:B------:R-:W-:Y:S02]  /*2dd0*/  IMAD.WIDE R30, R21, 0x2, R76.reuse ;  /* 0x00000002151e7825 */ /* 0x100fe400078e024c */
[----:B------:R-:W4:Y:S02]  /*2de0*/  @!P4 LDG.E.U16 R140, desc[UR6][R26.64] ;  /* 0x000000061a8cc981 */ /* 0x000f24000c1e1500 */
[----:B------:R-:W-:-:S02]  /*2df0*/  IMAD.WIDE R32, R20, 0x2, R76 ;  /* 0x0000000214207825 */ /* 0x000fc400078e024c */
[----:B------:R-:W4:Y:S02]  /*2e00*/  @!P5 LDG.E.U16 R133, desc[UR6][R28.64] ;  /* 0x000000061c85d981 */ /* 0x000f24000c1e1500 */
[----:B------:R-:W-:Y:S02]  /*2e10*/  IMAD.WIDE R34, R22, 0x2, R76 ;  /* 0x0000000216227825 */ /* 0x000fe400078e024c */
[----:B------:R-:W4:Y:S04]  /*2e20*/  @!P3 LDG.E.U16 R139, desc[UR6][R30.64] ;  /* 0x000000061e8bb981 */ /* 0x000f28000c1e1500 */
[----:B------:R0:W4:Y:S04]  /*2e30*/  @!P2 LDG.E.U16 R120, desc[UR6][R32.64] ;  /* 0x000000062078a981 */ /* 0x000128000c1e1500 */
[----:B------:R1:W4:Y:S01]  /*2e40*/  @!P1 LDG.E.U16 R137, desc[UR6][R34.64] ;  /* 0x0000000622899981 */ /* 0x000322000c1e1500 */
[----:B------:R-:W-:-:S04]  /*2e50*/  LOP3.LUT R138, R0, 0x7f, RZ, 0xc0, !PT ;  /* 0x0000007f008a7812 */ /* 0x000fc800078ec0ff */
[----:B------:R-:W-:Y:S01]  /*2e60*/  ISETP.GE.AND P0, PT, R138, UR5, PT ;  /* 0x000000058a007c0c */ /* 0x000fe2000bf06270 */
[----:B0-----:R-:W-:Y:S02]  /*2e70*/  IMAD.MOV.U32 R32, RZ, RZ, R39 ;  /* 0x000000ffff207224 */ /* 0x001fe400078e0027 */
[----:B------:R-:W-:Y:S02]  /*2e80*/  IMAD.MOV.U32 R33, RZ, RZ, R50 ;  /* 0x000000ffff217224 */ /* 0x000fe400078e0032 */
[----:B------:R-:W-:Y:S02]  /*2e90*/  IMAD.MOV.U32 R30, RZ, RZ, R40 ;  /* 0x000000ffff1e7224 */ /* 0x000fe400078e0028 */
[----:B------:R-:W-:Y:S01]  /*2ea0*/  IMAD.MOV.U32 R31, RZ, RZ, R43 ;  /* 0x000000ffff1f7224 */ /* 0x000fe200078e002b */
[----:B------:R-:W-:Y:S01]  /*2eb0*/  PRMT R132, RZ, 0x7610, R132 ;  /* 0x00007610ff847816 */ /* 0x000fe20000000084 */
[----:B------:R-:W-:Y:S01]  /*2ec0*/  IMAD.MOV.U32 R28, RZ, RZ, R38 ;  /* 0x000000ffff1c7224 */ /* 0x000fe200078e0026 */
[----:B------:R-:W-:Y:S01]  /*2ed0*/  PRMT R126, RZ, 0x7610, R126 ;  /* 0x00007610ff7e7816 */ /* 0x000fe2000000007e */
[----:B------:R-:W-:-:S02]  /*2ee0*/  IMAD.MOV.U32 R29, RZ, RZ, R41 ;  /* 0x000000ffff1d7224 */ /* 0x000fc400078e0029 */
[----:B------:R-:W-:Y:S02]  /*2ef0*/  IMAD.MOV.U32 R26, RZ, RZ, R42 ;  /* 0x000000ffff1a7224 */ /* 0x000fe400078e002a */
[----:B------:R-:W-:Y:S01]  /*2f00*/  IMAD.MOV.U32 R27, RZ, RZ, R55 ;  /* 0x000000ffff1b7224 */ /* 0x000fe200078e0037 */
[----:B------:R-:W-:Y:S01]  /*2f10*/  PRMT R131, RZ, 0x7610, R131 ;  /* 0x00007610ff837816 */ /* 0x000fe20000000083 */
[C---:B------:R-:W-:Y:S01]  /*2f20*/  IMAD.WIDE R36, R9.reuse, 0x2, R30 ;  /* 0x0000000209247825 */ /* 0x040fe200078e021e */
[----:B------:R-:W-:Y:S01]  /*2f30*/  BAR.SYNC.DEFER_BLOCKING 0x0 ;  /* 0x0000000000007b1d */ /* 0x000fe20000010000 */
[----:B------:R-:W-:Y:S02]  /*2f40*/  PRMT R128, RZ, 0x7610, R128 ;  /* 0x00007610ff807816 */ /* 0x000fe40000000080 */
[----:B------:R-:W-:Y:S01]  /*2f50*/  IMAD.WIDE R38, R9, 0x2, R32 ;  /* 0x0000000209267825 */ /* 0x000fe200078e0220 */
[----:B------:R-:W-:-:S03]  /*2f60*/  PRMT R121, RZ, 0x7610, R121 ;  /* 0x00007610ff797816 */ /* 0x000fc60000000079 */
[----:B-1----:R-:W-:Y:S01]  /*2f70*/  IMAD.WIDE R34, R9, 0x2, R26 ;  /* 0x0000000209227825 */ /* 0x002fe200078e021a */
[----:B------:R-:W-:-:S03]  /*2f80*/  PRMT R63, RZ, 0x7610, R63 ;  /* 0x00007610ff3f7816 */ /* 0x000fc6000000003f */
[----:B------:R-:W-:Y:S01]  /*2f90*/  IMAD.WIDE R40, R9, 0x2, R28 ;  /* 0x0000000209287825 */ /* 0x000fe200078e021c */
[----:B------:R-:W-:-:S03]  /*2fa0*/  PRMT R122, RZ, 0x7610, R122 ;  /* 0x00007610ff7a7816 */ /* 0x000fc6000000007a */
[----:B------:R-:W-:Y:S01]  /*2fb0*/  IMAD.WIDE R42, R9, 0x2, R74 ;  /* 0x00000002092a7825 */ /* 0x000fe200078e024a */
[----:B------:R-:W-:Y:S02]  /*2fc0*/  PRMT R117, RZ, 0x7610, R117 ;  /* 0x00007610ff757816 */ /* 0x000fe40000000075 */
[----:B------:R-:W-:Y:S01]  /*2fd0*/  PRMT R134, RZ, 0x7610, R134 ;  /* 0x00007610ff867816 */ /* 0x000fe20000000086 */
[----:B------:R0:W4:Y:S04]  /*2fe0*/  @!P0 LDG.E.U16 R132, desc[UR6][R36.64] ;  /* 0x0000000624848981 */ /* 0x000128000c1e1500 */
[----:B------:R1:W4:Y:S01]  /*2ff0*/  @!P0 LDG.E.U16 R126, desc[UR6][R38.64] ;  /* 0x00000006267e8981 */ /* 0x000322000c1e1500 */
[----:B------:R-:W-:-:S03]  /*3000*/  PRMT R129, RZ, 0x7610, R129 ;  /* 0x00007610ff817816 */ /* 0x000fc60000000081 */
[----:B------:R1:W4:Y:S01]  /*3010*/  @!P0 LDG.E.U16 R131, desc[UR6][R34.64] ;  /* 0x0000000622838981 */ /* 0x000322000c1e1500 */
[----:B0-----:R-:W-:-:S03]  /*3020*/  IMAD.WIDE R36, R9, 0x2, R72 ;  /* 0x0000000209247825 */ /* 0x001fc600078e0248 */
[----:B------:R0:W4:Y:S01]  /*3030*/  @!P0 LDG.E.U16 R128, desc[UR6][R40.64] ;  /* 0x0000000628808981 */ /* 0x000122000c1e1500 */
[----:B-1----:R-:W-:Y:S01]  /*3040*/  MOV R38, R48 ;  /* 0x0000003000267202 */ /* 0x002fe20000000f00 */
[----:B------:R-:W-:Y:S02]  /*3050*/  IMAD.MOV.U32 R39, RZ, RZ, R49 ;  /* 0x000000ffff277224 */ /* 0x000fe400078e0031 */
[----:B------:R1:W4:Y:S01]  /*3060*/  @!P0 LDG.E.U16 R121, desc[UR6][R42.64] ;  /* 0x000000062a798981 */ /* 0x000322000c1e1500 */
[----:B------:R-:W-:-:S03]  /*3070*/  IMAD.WIDE R34, R9, 0x2, R44 ;  /* 0x0000000209227825 */ /* 0x000fc600078e022c */
[----:B------:R1:W4:Y:S01]  /*3080*/  @!P0 LDG.E.U16 R63, desc[UR6][R36.64] ;  /* 0x00000006243f8981 */ /* 0x000322000c1e1500 */
[----:B0-----:R-:W-:-:S03]  /*3090*/  IMAD.WIDE R40, R9, 0x2, R70 ;  /* 0x0000000209287825 */ /* 0x001fc600078e0246 */
[----:B------:R0:W4:Y:S01]  /*30a0*/  @!P0 LDG.E.U16 R122, desc[UR6][R34.64] ;  /* 0x00000006227a8981 */ /* 0x000122000c1e1500 */
[----:B-1----:R-:W-:-:S03]  /*30b0*/  IMAD.WIDE R42, R9, 0x2, R46 ;  /* 0x00000002092a7825 */ /* 0x002fc600078e022e */
[----:B------:R1:W4:Y:S01]  /*30c0*/  @!P0 LDG.E.U16 R117, desc[UR6][R40.64] ;  /* 0x0000000628758981 */ /* 0x000322000c1e1500 */
[----:B------:R-:W-:Y:S01]  /*30d0*/  IMAD.WIDE R48, R9, 0x2, R38 ;  /* 0x0000000209307825 */ /* 0x000fe200078e0226 */
[----:B------:R-:W-:Y:S02]  /*30e0*/  PRMT R130, RZ, 0x7610, R130 ;  /* 0x00007610ff827816 */ /* 0x000fe40000000082 */
[----:B------:R1:W4:Y:S01]  /*30f0*/  @!P0 LDG.E.U16 R134, desc[UR6][R42.64] ;  /* 0x000000062a868981 */ /* 0x000322000c1e1500 */
[----:B------:R-:W-:Y:S02]  /*3100*/  IMAD.MOV.U32 R36, RZ, RZ, R124 ;  /* 0x000000ffff247224 */ /* 0x000fe400078e007c */
[----:B------:R-:W-:Y:S01]  /*3110*/  IMAD.MOV.U32 R37, RZ, RZ, R123 ;  /* 0x000000ffff257224 */ /* 0x000fe200078e007b */
[----:B------:R1:W4:Y:S01]  /*3120*/  @!P0 LDG.E.U16 R129, desc[UR6][R48.64] ;  /* 0x0000000630818981 */ /* 0x000322000c1e1500 */
[--C-:B0-----:R-:W-:Y:S01]  /*3130*/  IMAD.MOV.U32 R35, RZ, RZ, R119.reuse ;  /* 0x000000ffff237224 */ /* 0x101fe200078e0077 */
[----:B------:R-:W-:Y:S01]  /*3140*/  PRMT R119, RZ, 0x7610, R119 ;  /* 0x00007610ff777816 */ /* 0x000fe20000000077 */
[----:B-1----:R-:W-:-:S02]  /*3150*/  IMAD.MOV.U32 R40, RZ, RZ, R78 ;  /* 0x000000ffff287224 */ /* 0x002fc400078e004e */
[----:B------:R-:W-:Y:S01]  /*3160*/  IMAD.MOV.U32 R41, RZ, RZ, R79 ;  /* 0x000000ffff297224 */ /* 0x000fe200078e004f */
[----:B------:R-:W-:Y:S01]  /*3170*/  PRMT R125, RZ, 0x7610, R125 ;  /* 0x00007610ff7d7816 */ /* 0x000fe2000000007d */
[----:B------:R-:W-:-:S04]  /*3180*/  IMAD.WIDE R78, R9, 0x2, R36 ;  /* 0x00000002094e7825 */ /* 0x000fc800078e0224 */
[----:B------:R-:W-:Y:S02]  /*3190*/  IMAD.MOV.U32 R34, RZ, RZ, R118 ;  /* 0x000000ffff227224 */ /* 0x000fe400078e0076 */
[----:B------:R-:W-:Y:S02]  /*31a0*/  IMAD.MOV.U32 R42, RZ, RZ, R56 ;  /* 0x000000ffff2a7224 */ /* 0x000fe400078e0038 */
[----:B------:R-:W-:Y:S01]  /*31b0*/  IMAD.MOV.U32 R43, RZ, RZ, R57 ;  /* 0x000000ffff2b7224 */ /* 0x000fe200078e0039 */
[----:B------:R-:W-:Y:S01]  /*31c0*/  PRMT R123, RZ, 0x7610, R123 ;  /* 0x00007610ff7b7816 */ /* 0x000fe2000000007b */
[C---:B------:R-:W-:Y:S01]  /*31d0*/  IMAD.WIDE R48, R9.reuse, 0x2, R68 ;  /* 0x0000000209307825 */ /* 0x040fe200078e0244 */
[----:B------:R-:W-:Y:S01]  /*31e0*/  PRMT R118, RZ, 0x7610, R118 ;  /* 0x00007610ff767816 */ /* 0x000fe20000000076 */
[----:B------:R0:W4:Y:S02]  /*31f0*/  @!P0 LDG.E.U16 R119, desc[UR6][R78.64] ;  /* 0x000000064e778981 */ /* 0x000124000c1e1500 */
[----:B------:R-:W-:-:S02]  /*3200*/  IMAD.WIDE R56, R9, 0x2, R40 ;  /* 0x0000000209387825 */ /* 0x000fc400078e0228 */
[----:B------:R1:W4:Y:S02]  /*3210*/  @!P0 LDG.E.U16 R130, desc[UR6][R48.64] ;  /* 0x0000000630828981 */ /* 0x000324000c1e1500 */
[C---:B------:R-:W-:Y:S02]  /*3220*/  IMAD.WIDE R58, R9.reuse, 0x2, R34 ;  /* 0x00000002093a7825 */ /* 0x040fe400078e0222 */
[----:B------:R1:W4:Y:S02]  /*3230*/  @!P0 LDG.E.U16 R125, desc[UR6][R56.64] ;  /* 0x00000006387d8981 */ /* 0x000324000c1e1500 */
[C---:B------:R-:W-:Y:S01]  /*3240*/  IMAD.WIDE R54, R9.reuse, 0x2, R42 ;  /* 0x0000000209367825 */ /* 0x040fe200078e022a */
[----:B------:R-:W-:Y:S01]  /*3250*/  PRMT R50, RZ, 0x7610, R50 ;  /* 0x00007610ff327816 */ /* 0x000fe20000000032 */
[----:B------:R1:W4:Y:S02]  /*3260*/  @!P0 LDG.E.U16 R118, desc[UR6][R58.64] ;  /* 0x000000063a768981 */ /* 0x000324000c1e1500 */
[----:B0-----:R-:W-:Y:S01]  /*3270*/  IMAD.MOV.U32 R79, RZ, RZ, R127 ;  /* 0x000000ffff4f7224 */ /* 0x001fe200078e007f */
[----:B-1----:R-:W-:Y:S01]  /*3280*/  PRMT R49, RZ, 0x7610, R49 ;  /* 0x00007610ff317816 */ /* 0x002fe20000000031 */
[----:B------:R-:W-:Y:S01]  /*3290*/  IMAD.MOV.U32 R78, RZ, RZ, R114 ;  /* 0x000000ffff4e7224 */ /* 0x000fe200078e0072 */
[----:B------:R-:W-:Y:S01]  /*32a0*/  PRMT R127, RZ, 0x7610, R127 ;  /* 0x00007610ff7f7816 */ /* 0x000fe2000000007f */
[C---:B------:R-:W-:Y:S01]  /*32b0*/  IMAD.WIDE R56, R9.reuse, 0x2, R80 ;  /* 0x0000000209387825 */ /* 0x040fe200078e0250 */
[----:B------:R-:W-:Y:S01]  /*32c0*/  PRMT R48, RZ, 0x7610, R48 ;  /* 0x00007610ff307816 */ /* 0x000fe20000000030 */
[----:B------:R0:W4:Y:S02]  /*32d0*/  @!P0 LDG.E.U16 R123, desc[UR6][R54.64] ;  /* 0x00000006367b8981 */ /* 0x000124000c1e1500 */
[C---:B------:R-:W-:Y:S01]  /*32e0*/  IMAD.WIDE R142, R9.reuse, 0x2, R86 ;  /* 0x00000002098e7825 */ /* 0x040fe200078e0256 */
[----:B------:R-:W-:Y:S01]  /*32f0*/  PRMT R124, RZ, 0x7610, R124 ;  /* 0x00007610ff7c7816 */ /* 0x000fe2000000007c */
[----:B------:R1:W4:Y:S02]  /*3300*/  @!P0 LDG.E.U16 R49, desc[UR6][R56.64] ;  /* 0x0000000638318981 */ /* 0x000324000c1e1500 */
[C---:B------:R-:W-:Y:S01]  /*3310*/  IMAD.WIDE R58, R9.reuse, 0x2, R88 ;  /* 0x00000002093a7825 */ /* 0x040fe200078e0258 */
[----:B------:R-:W-:Y:S01]  /*3320*/  PRMT R146, RZ, 0x7610, R146 ;  /* 0x00007610ff927816 */ /* 0x000fe20000000092 */
[----:B------:R1:W4:Y:S01]  /*3330*/  @!P0 LDG.E.U16 R127, desc[UR6][R142.64] ;  /* 0x000000068e7f8981 */ /* 0x000322000c1e1500 */
[----:B------:R-:W-:Y:S01]  /*3340*/  PRMT R149, RZ, 0x7610, R149 ;  /* 0x00007610ff957816 */ /* 0x000fe20000000095 */
[C---:B0-----:R-:W-:Y:S01]  /*3350*/  IMAD.WIDE R54, R9.reuse, 0x2, R78 ;  /* 0x0000000209367825 */ /* 0x041fe200078e024e */
[----:B------:R-:W-:Y:S01]  /*3360*/  PRMT R150, RZ, 0x7610, R150 ;  /* 0x00007610ff967816 */ /* 0x000fe20000000096 */
[----:B------:R0:W4:Y:S02]  /*3370*/  @!P0 LDG.E.U16 R48, desc[UR6][R58.64] ;  /* 0x000000063a308981 */ /* 0x000124000c1e1500 */
[C---:B------:R-:W-:Y:S01]  /*3380*/  IMAD.WIDE R144, R9.reuse, 0x2, R84 ;  /* 0x0000000209907825 */ /* 0x040fe200078e0254 */
[----:B------:R-:W-:Y:S01]  /*3390*/  PRMT R147, RZ, 0x7610, R147 ;  /* 0x00007610ff937816 */ /* 0x000fe20000000093 */
[----:B------:R0:W4:Y:S02]  /*33a0*/  @!P0 LDG.E.U16 R50, desc[UR6][R54.64] ;  /* 0x0000000636328981 */ /* 0x000124000c1e1500 */
[C---:B-1----:R-:W-:Y:S01]  /*33b0*/  IMAD.WIDE R56, R9.reuse, 0x2, R90 ;  /* 0x0000000209387825 */ /* 0x042fe200078e025a */
[----:B------:R-:W-:Y:S01]  /*33c0*/  PRMT R148, RZ, 0x7610, R148 ;  /* 0x00007610ff947816 */ /* 0x000fe20000000094 */
[----:B------:R1:W4:Y:S02]  /*33d0*/  @!P0 LDG.E.U16 R124, desc[UR6][R144.64] ;  /* 0x00000006907c8981 */ /* 0x000324000c1e1500 */
[C---:B------:R-:W-:Y:S01]  /*33e0*/  IMAD.WIDE R142, R9.reuse, 0x2, R102 ;  /* 0x00000002098e7825 */ /* 0x040fe200078e0266 */
[----:B------:R-:W-:Y:S01]  /*33f0*/  PRMT R152, RZ, 0x7610, R152 ;  /* 0x00007610ff987816 */ /* 0x000fe20000000098 */
[----:B------:R-:W4:Y:S02]  /*3400*/  @!P0 LDG.E.U16 R146, desc[UR6][R56.64] ;  /* 0x0000000638928981 */ /* 0x000f24000c1e1500 */
[C---:B0-----:R-:W-:Y:S01]  /*3410*/  IMAD.WIDE R58, R9.reuse, 0x2, R94 ;  /* 0x00000002093a7825 */ /* 0x041fe200078e025e */
[----:B------:R-:W-:Y:S01]  /*3420*/  PRMT R154, RZ, 0x7610, R154 ;  /* 0x00007610ff9a7816 */ /* 0x000fe2000000009a */
[----:B------:R0:W4:Y:S02]  /*3430*/  @!P0 LDG.E.U16 R149, desc[UR6][R142.64] ;  /* 0x000000068e958981 */ /* 0x000124000c1e1500 */
[C---:B------:R-:W-:Y:S01]  /*3440*/  IMAD.WIDE R54, R9.reuse, 0x2, R98 ;  /* 0x0000000209367825 */ /* 0x040fe200078e0262 */
[----:B------:R-:W-:Y:S01]  /*3450*/  PRMT R153, RZ, 0x7610, R153 ;  /* 0x00007610ff997816 */ /* 0x000fe20000000099 */
[----:B------:R-:W4:Y:S02]  /*3460*/  @!P0 LDG.E.U16 R150, desc[UR6][R58.64] ;  /* 0x000000063a968981 */ /* 0x000f24000c1e1500 */
[C---:B-1----:R-:W-:Y:S01]  /*3470*/  IMAD.WIDE R144, R9.reuse, 0x2, R100 ;  /* 0x0000000209907825 */ /* 0x042fe200078e0264 */
[----:B------:R-:W-:Y:S01]  /*3480*/  PRMT R151, RZ, 0x7610, R151 ;  /* 0x00007610ff977816 */ /* 0x000fe20000000097 */
[----:B------:R1:W4:Y:S02]  /*3490*/  @!P0 LDG.E.U16 R147, desc[UR6][R54.64] ;  /* 0x0000000636938981 */ /* 0x000324000c1e1500 */
[C---:B0-----:R-:W-:Y:S01]  /*34a0*/  IMAD.WIDE R142, R9.reuse, 0x2, R92 ;  /* 0x00000002098e7825 */ /* 0x041fe200078e025c */
[----:B------:R-:W-:Y:S01]  /*34b0*/  PRMT R157, RZ, 0x7610, R157 ;  /* 0x00007610ff9d7816 */ /* 0x000fe2000000009d */
[----:B------:R0:W4:Y:S02]  /*34c0*/  @!P0 LDG.E.U16 R148, desc[UR6][R144.64] ;  /* 0x0000000690948981 */ /* 0x000124000c1e1500 */
[C---:B------:R-:W-:Y:S01]  /*34d0*/  IMAD.WIDE R56, R9.reuse, 0x2, R106 ;  /* 0x0000000209387825 */ /* 0x040fe200078e026a */
[----:B------:R-:W-:Y:S01]  /*34e0*/  PRMT R156, RZ, 0x7610, R156 ;  /* 0x00007610ff9c7816 */ /* 0x000fe2000000009c */
[----:B------:R0:W4:Y:S01]  /*34f0*/  @!P0 LDG.E.U16 R152, desc[UR6][R142.64] ;  /* 0x000000068e988981 */ /* 0x000122000c1e1500 */
[----:B------:R-:W-:Y:S01]  /*3500*/  PRMT R155, RZ, 0x7610, R155 ;  /* 0x00007610ff9b7816 */ /* 0x000fe2000000009b */
[----:B-1----:R-:W-:-:S02]  /*3510*/  IMAD.WIDE R54, R9, 0x2, R108 ;  /* 0x0000000209367825 */ /* 0x002fc400078e026c */
[----:B------:R1:W4:Y:S02]  /*3520*/  @!P0 LDG.E.U16 R154, desc[UR6][R56.64] ;  /* 0x00000006389a8981 */ /* 0x000324000c1e1500 */
[C---:B------:R-:W-:Y:S02]  /*3530*/  IMAD.WIDE R58, R9.reuse, 0x2, R110 ;  /* 0x00000002093a7825 */ /* 0x040fe400078e026e */
[----:B------:R1:W4:Y:S02]  /*3540*/  @!P0 LDG.E.U16 R153, desc[UR6][R54.64] ;  /* 0x0000000636998981 */ /* 0x000324000c1e1500 */
[C---:B0-----:R-:W-:Y:S02]  /*3550*/  IMAD.WIDE R144, R9.reuse, 0x2, R82 ;  /* 0x0000000209907825 */ /* 0x041fe400078e0252 */
[----:B------:R0:W4:Y:S02]  /*3560*/  @!P0 LDG.E.U16 R151, desc[UR6][R58.64] ;  /* 0x000000063a978981 */ /* 0x000124000c1e1500 */
[----:B------:R-:W-:-:S02]  /*3570*/  IMAD.WIDE R142, R9, 0x2, R96 ;  /* 0x00000002098e7825 */ /* 0x000fc400078e0260 */
[----:B------:R-:W4:Y:S02]  /*3580*/  @!P0 LDG.E.U16 R157, desc[UR6][R144.64] ;  /* 0x00000006909d8981 */ /* 0x000f24000c1e1500 */
[----:B-1----:R-:W-:Y:S02]  /*3590*/  IMAD.WIDE R56, R9, 0x2, R112 ;  /* 0x0000000209387825 */ /* 0x002fe400078e0270 */
[----:B------:R-:W4:Y:S04]  /*35a0*/  @!P0 LDG.E.U16 R156, desc[UR6][R142.64] ;  /* 0x000000068e9c8981 */ /* 0x000f28000c1e1500 */
[----:B------:R1:W4:Y:S01]  /*35b0*/  @!P0 LDG.E.U16 R155, desc[UR6][R56.64] ;  /* 0x00000006389b8981 */ /* 0x000322000c1e1500 */
[----:B------:R-:W-:Y:S02]  /*35c0*/  SHF.R.S32.HI R55, RZ, 0x2, R0 ;  /* 0x00000002ff377819 */ /* 0x000fe40000011400 */
[----:B------:R-:W-:-:S02]  /*35d0*/  SHF.L.U32 R54, R0, 0x6, RZ ;  /* 0x0000000600367819 */ /* 0x000fc400000006ff */
[----:B------:R-:W-:Y:S01]  /*35e0*/  SGXT R55, R55, 0x1 ;  /* 0x000000013737781a */ /* 0x000fe20000000200 */
[C---:B0-----:R-:W-:Y:S01]  /*35f0*/  IMAD.SHL.U32 R58, R0.reuse, 0x20, RZ ;  /* 0x00000020003a7824 */ /* 0x041fe200078e00ff */
[----:B------:R-:W-:Y:S02]  /*3600*/  LOP3.LUT R114, R0, 0x7, RZ, 0xc0, !PT ;  /* 0x0000000700727812 */ /* 0x000fe400078ec0ff */
[----:B------:R-:W-:Y:S02]  /*3610*/  LOP3.LUT R59, R55, 0x90, RZ, 0xc0, !PT ;  /* 0x00000090373b7812 */ /* 0x000fe400078ec0ff */
[----:B------:R-:W-:Y:S02]  /*3620*/  LOP3.LUT R55, R54, 0x1800, RZ, 0xc0, !PT ;  /* 0x0000180036377812 */ /* 0x000fe400078ec0ff */
[----:B------:R-:W-:Y:S02]  /*3630*/  LOP3.LUT R104, R59, 0x60, R58, 0xf8, !PT ;  /* 0x000000603b687812 */ /* 0x000fe400078ef83a */
[----:B------:R-:W-:Y:S01]  /*3640*/  SHF.R.S32.HI R54, RZ, 0x6, R0 ;  /* 0x00000006ff367819 */ /* 0x000fe20000011400 */
[----:B------:R-:W-:-:S02]  /*3650*/  IMAD R58, R114, 0x10, R55 ;  /* 0x00000010723a7824 */ /* 0x000fc400078e0237 */
[----:B------:R-:W-:Y:S01]  /*3660*/  IMAD.SHL.U32 R55, R0, 0x2, RZ ;  /* 0x0000000200377824 */ /* 0x000fe200078e00ff */
[----:B------:R-:W-:-:S04]  /*3670*/  SGXT R54, R54, 0x1 ;  /* 0x000000013636781a */ /* 0x000fc80000000200 */
[--C-:B-1----:R-:W-:Y:S02]  /*3680*/  LOP3.LUT R57, R58, 0x30, R55.reuse, 0x78, !PT ;  /* 0x000000303a397812 */ /* 0x102fe400078e7837 */
[----:B------:R-:W-:Y:S02]  /*3690*/  LOP3.LUT R59, R104, 0x10, R55, 0x78, !PT ;  /* 0x00000010683b7812 */ /* 0x000fe400078e7837 */
[----:B------:R-:W-:Y:S01]  /*36a0*/  LOP3.LUT R55, R54, 0x90, RZ, 0xc0, !PT ;  /* 0x0000009036377812 */ /* 0x000fe200078ec0ff */
[----:B------:R-:W-:-:S05]  /*36b0*/  IMAD.SHL.U32 R54, R0, 0x2, RZ ;  /* 0x0000000200367824 */ /* 0x000fca00078e00ff */
[----:B------:R-:W-:Y:S02]  /*36c0*/  LOP3.LUT R54, R55, 0x7e, R54, 0x78, !PT ;  /* 0x0000007e37367812 */ /* 0x000fe400078e7836 */
[----:B------:R-:W-:-:S05]  /*36d0*/  LOP3.LUT R55, R0, 0x7f, RZ, 0xc0, !PT ;  /* 0x0000007f00377812 */ /* 0x000fca00078ec0ff */
[----:B------:R-:W-:Y:S01]  /*36e0*/  IMAD.SHL.U32 R55, R55, 0x2, RZ ;  /* 0x0000000237377824 */ /* 0x000fe200078e00ff */
[----:B--2---:R0:W-:Y:S04]  /*36f0*/  STS.U16 [R54+UR4+0x2000], R53 ;  /* 0x0020003536007988 */ /* 0x0041e80008000404 */
[----:B---3--:R1:W-:Y:S01]  /*3700*/  STS.U16 [R54+UR4+0x2700], R52 ;  /* 0x0027003436007988 */ /* 0x0083e20008000404 */
[----:B0-----:R-:W-:-:S03]  /*3710*/  IMAD.SHL.U32 R53, R138, 0x2, RZ ;  /* 0x000000028a357824 */ /* 0x001fc600078e00ff */
[----:B-----5:R-:W-:Y:S01]  /*3720*/  STS.U16 [R54+UR4+0x2100], R136 ;  /* 0x0021008836007988 */ /* 0x020fe20008000404 */
[----:B-1----:R-:W-:-:S03]  /*3730*/  LOP3.LUT R52, R55, 0x10, RZ, 0x3c, !PT ;  /* 0x0000001037347812 */ /* 0x002fc600078e3cff */
[----:B----4-:R-:W-:Y:S04]  /*3740*/  STS.U16 [R54+UR4+0x2200], R61 ;  /* 0x0022003d36007988 */ /* 0x010fe80008000404 */
[----:B------:R-:W-:Y:S04]  /*3750*/  STS.U16 [R54+UR4+0x2300], R62 ;  /* 0x0023003e36007988 */ /* 0x000fe80008000404 */
[----:B------:R0:W-:Y:S04]  /*3760*/  STS.U16 [R54+UR4+0x2500], R116 ;  /* 0x0025007436007988 */ /* 0x0001e80008000404 */
[----:B------:R-:W-:Y:S04]  /*3770*/  STS.U16 [R54+UR4+0x2400], R115 ;  /* 0x0024007336007988 */ /* 0x000fe80008000404 */
[----:B------:R-:W-:Y:S04]  /*3780*/  STS.U16 [R54+UR4+0x2600], R60 ;  /* 0x0026003c36007988 */ /* 0x000fe80008000404 */
[----:B------:R1:W-:Y:S04]  /*3790*/  STS.U16 [R54+UR4+0x2800], R51 ;  /* 0x0028003336007988 */ /* 0x0003e80008000404 */
[----:B------:R-:W-:Y:S01]  /*37a0*/  STS.U16 [R54+UR4+0x2f00], R135 ;  /* 0x002f008736007988 */ /* 0x000fe20008000404 */
[----:B0-----:R-:W-:-:S02]  /*37b0*/  LOP3.LUT R116, R55, 0x70, RZ, 0x3c, !PT ;  /* 0x0000007037747812 */ /* 0x001fc400078e3cff */
[C---:B-1----:R-:W-:Y:S01]  /*37c0*/  LOP3.LUT R51, R55.reuse, 0x20, RZ, 0x3c, !PT ;  /* 0x0000002037337812 */ /* 0x042fe200078e3cff */
[----:B------:R-:W-:Y:S04]  /*37d0*/  STS.U16 [R54+UR4+0x2900], R141 ;  /* 0x0029008d36007988 */ /* 0x000fe80008000404 */
[----:B------:R-:W-:Y:S04]  /*37e0*/  STS.U16 [R54+UR4+0x2a00], R140 ;  /* 0x002a008c36007988 */ /* 0x000fe80008000404 */
[----:B------:R-:W-:Y:S04]  /*37f0*/  STS.U16 [R54+UR4+0x2b00], R133 ;  /* 0x002b008536007988 */ /* 0x000fe80008000404 */
[----:B------:R-:W-:Y:S04]  /*3800*/  STS.U16 [R54+UR4+0x2c00], R139 ;  /* 0x002c008b36007988 */ /* 0x000fe80008000404 */
[----:B------:R-:W-:Y:S04]  /*3810*/  STS.U16 [R54+UR4+0x2d00], R120 ;  /* 0x002d007836007988 */ /* 0x000fe80008000404 */
[----:B------:R0:W-:Y:S02]  /*3820*/  STS.U16 [R54+UR4+0x2e00], R137 ;  /* 0x002e008936007988 */ /* 0x0001e40008000404 */
[----:B0-----:R-:W-:Y:S01]  /*3830*/  LOP3.LUT R54, R55, 0x30, RZ, 0x3c, !PT ;  /* 0x0000003037367812 */ /* 0x001fe200078e3cff */
[----:B------:R-:W-:-:S05]  /*3840*/  IMAD.SHL.U32 R56, R0, 0x10, RZ ;  /* 0x0000001000387824 */ /* 0x000fca00078e00ff */
[----:B------:R-:W-:Y:S01]  /*3850*/  LOP3.LUT R56, R56, 0x100, RZ, 0xc0, !PT ;  /* 0x0000010038387812 */ /* 0x000fe200078ec0ff */
[----:B------:R-:W-:-:S03]  /*3860*/  IMAD R114, R114, 0x100, R57 ;  /* 0x0000010072727824 */ /* 0x000fc600078e0239 */
[----:B------:R-:W-:Y:S01]  /*3870*/  IADD3 R104, R59, UR4, R56 ;  /* 0x000000043b687c10 */ /* 0x000fe2000fffe038 */
[----:B------:R-:W-:Y:S04]  /*3880*/  STS.U16 [R53+UR4], R131 ;  /* 0x0000008335007988 */ /* 0x000fe80008000404 */
[----:B------:R-:W-:Y:S04]  /*3890*/  STS.U16 [R53+UR4+0x800], R134 ;  /* 0x0008008635007988 */ /* 0x000fe80008000404 */
[----:B------:R0:W-:Y:S02]  /*38a0*/  STS.U16 [R53+UR4+0x1000], R50 ;  /* 0x0010003235007988 */ /* 0x0001e40008000404 */
[----:B0-----:R-:W-:-:S02]  /*38b0*/  LOP3.LUT R50, R55, 0x40, RZ, 0x3c, !PT ;  /* 0x0000004037327812 */ /* 0x001fc400078e3cff */
[----:B------:R-:W-:Y:S04]  /*38c0*/  STS.U16 [R53+UR4+0x1800], R150 ;  /* 0x0018009635007988 */ /* 0x000fe80008000404 */
[----:B------:R0:W-:Y:S04]  /*38d0*/  STS.U16 [R52+UR4+0x1100], R49 ;  /* 0x0011003134007988 */ /* 0x0001e80008000404 */
[----:B------:R-:W-:Y:S04]  /*38e0*/  STS.U16 [R52+UR4+0x100], R132 ;  /* 0x0001008434007988 */ /* 0x000fe80008000404 */
[----:B------:R-:W-:Y:S01]  /*38f0*/  STS.U16 [R52+UR4+0x900], R129 ;  /* 0x0009008134007988 */ /* 0x000fe20008000404 */
[----:B0-----:R-:W-:-:S03]  /*3900*/  LOP3.LUT R49, R55, 0x50, RZ, 0x3c, !PT ;  /* 0x0000005037317812 */ /* 0x001fc600078e3cff */
[----:B------:R0:W-:Y:S04]  /*3910*/  STS.U16 [R52+UR4+0x1900], R149 ;  /* 0x0019009534007988 */ /* 0x0001e80008000404 */
[----:B------:R-:W-:Y:S04]  /*3920*/  STS.U16 [R51+UR4+0x200], R126 ;  /* 0x0002007e33007988 */ /* 0x000fe80008000404 */
[----:B------:R-:W-:Y:S01]  /*3930*/  STS.U16 [R51+UR4+0xa00], R130 ;  /* 0x000a008233007988 */ /* 0x000fe20008000404 */
[----:B0-----:R-:W-:-:S03]  /*3940*/  LOP3.LUT R52, R55, 0x60, RZ, 0x3c, !PT ;  /* 0x0000006037347812 */ /* 0x001fc600078e3cff */
[----:B------:R-:W-:Y:S04]  /*3950*/  STS.U16 [R51+UR4+0x1200], R48 ;  /* 0x0012003033007988 */ /* 0x000fe80008000404 */
        /* <DEDUP_REMOVED lines=20> */
[----:B------:R-:W-:Y:S01]  /*3aa0*/  STS.U16 [R116+UR4+0x1f00], R155 ;  /* 0x001f009b74007988 */ /* 0x000fe20008000404 */
[----:B------:R-:W-:Y:S06]  /*3ab0*/  BAR.SYNC.DEFER_BLOCKING 0x0 ;  /* 0x0000000000007b1d */ /* 0x000fec0000010000 */
[----:B------:R-:W-:Y:S04]  /*3ac0*/  LDSM.16.MT88.4 R48, [R104+0x2000] ;  /* 0x002000006830783b */ /* 0x000fe80000004200 */
[----:B------:R-:W0:Y:S04]  /*3ad0*/  LDSM.16.M88.4 R56, [R114+UR4] ;  /* 0x000000047238783b */ /* 0x000e280008000200 */
[----:B------:R-:W1:Y:S01]  /*3ae0*/  LDSM.16.MT88.4 R60, [R104+0x2200] ;  /* 0x00220000683c783b */ /* 0x000e620000004200 */
[----:B------:R-:W-:-:S05]  /*3af0*/  LOP3.LUT R115, R114, 0x40, RZ, 0x3c, !PT ;  /* 0x0000004072737812 */ /* 0x000fca00078e3cff */
[----:B------:R-:W-:Y:S01]  /*3b00*/  LDSM.16.M88.4 R52, [R115+UR4] ;  /* 0x000000047334783b */ /* 0x000fe20008000200 */
[----:B0-----:R-:W-:Y:S03]  /*3b10*/  HMMA.16816.F32.BF16 R64, R48, R56, R64 ;  /* 0x000000383040723c */ /* 0x001fe60000041840 */
[----:B------:R-:W0:-:S15]  /*3b20*/  LDSM.16.MT88.4 R48, [R104+0x2400] ;  /* 0x002400006830783b */ /* 0x000e1e0000004200 */
[----:B------:R-:W-:-:S06]  /*3b30*/  NOP ;  /* 0x0000000000007918 */ /* 0x000fcc0000000000 */
[----:B-1----:R-:W-:Y:S01]  /*3b40*/  HMMA.16816.F32.BF16 R64, R60, R58, R64 ;  /* 0x0000003a3c40723c */ /* 0x002fe20000041840 */
[----:B------:R-:W1:Y:S04]  /*3b50*/  LDSM.16.MT88.4 R56, [R104+0x2600] ;  /* 0x002600006838783b */ /* 0x000e680000004200 */
[----:B------:R-:W-:-:S15]  /*3b60*/  LDSM.16.M88.4 R60, [R114+UR4+0x80] ;  /* 0x00008004723c783b */ /* 0x000fde0008000200 */
[----:B------:R-:W-:-:S04]  /*3b70*/  NOP ;  /* 0x0000000000007918 */ /* 0x000fc80000000000 */
[----:B0-----:R-:W-:Y:S01]  /*3b80*/  HMMA.16816.F32.BF16 R64, R48, R52, R64 ;  /* 0x000000343040723c */ /* 0x001fe20000041840 */
[----:B------:R-:W0:-:S15]  /*3b90*/  LDSM.16.MT88.4 R48, [R104+0x2800] ;  /* 0x002800006830783b */ /* 0x000e1e0000004200 */
[----:B------:R-:W-:-:S08]  /*3ba0*/  NOP ;  /* 0x0000000000007918 */ /* 0x000fd00000000000 */
[----:B-1----:R-:W-:Y:S01]  /*3bb0*/  HMMA.16816.F32.BF16 R56, R56, R54, R64 ;  /* 0x000000363838723c */ /* 0x002fe20000041840 */
[----:B------:R-:W1:Y:S04]  /*3bc0*/  LDSM.16.MT88.4 R52, [R104+0x2a00] ;  /* 0x002a00006834783b */ /* 0x000e680000004200 */
[----:B------:R-:W-:-:S15]  /*3bd0*/  LDSM.16.MT88.4 R64, [R104+0x2c00] ;  /* 0x002c00006840783b */ /* 0x000fde0000004200 */
[----:B------:R-:W-:-:S04]  /*3be0*/  NOP ;  /* 0x0000000000007918 */ /* 0x000fc80000000000 */
[----:B0-----:R-:W-:Y:S01]  /*3bf0*/  HMMA.16816.F32.BF16 R48, R48, R60, R56 ;  /* 0x0000003c3030723c */ /* 0x001fe20000041838 */
[----:B------:R-:W0:-:S15]  /*3c00*/  LDSM.16.M88.4 R56, [R115+UR4+0x80] ;  /* 0x000080047338783b */ /* 0x000e1e0008000200 */
[----:B------:R-:W-:-:S08]  /*3c10*/  NOP ;  /* 0x0000000000007918 */ /* 0x000fd00000000000 */
[----:B-1----:R-:W-:Y:S01]  /*3c20*/  HMMA.16816.F32.BF16 R48, R52, R62, R48 ;  /* 0x0000003e3430723c */ /* 0x002fe20000041830 */
[----:B------:R-:W1:Y:S01]  /*3c30*/  LDSM.16.MT88.4 R52, [R104+0x2e00] ;  /* 0x002e00006834783b */ /* 0x000e620000004200 */
[----:B------:R-:W-:-:S05]  /*3c40*/  VIADD R11, R11, 0xffffffff ;  /* 0xffffffff0b0b7836 */ /* 0x000fca0000000000 */
[----:B------:R-:W-:-:S15]  /*3c50*/  ISETP.NE.U32.AND P0, PT, R11, RZ, PT ;  /* 0x000000ff0b00720c */ /* 0x000fde0003f05070 */
[----:B------:R-:W-:-:S02]  /*3c60*/  NOP ;  /* 0x0000000000007918 */ /* 0x000fc40000000000 */
[----:B0-----:R-:W-:Y:S01]  /*3c70*/  HMMA.16816.F32.BF16 R64, R64, R56, R48 ;  /* 0x000000384040723c */ /* 0x001fe20000041830 */
[----:B------:R-:W-:Y:S01]  /*3c80*/  IMAD.WIDE R42, R8, 0x2, R42 ;  /* 0x00000002082a7825 */ /* 0x000fe200078e022a */
[----:B------:R-:W-:-:S03]  /*3c90*/  UIADD3 UR5, UR5, -0x80, URZ ;  /* 0xffffff8005057890 */ /* 0x000fc6000fffe03f */
[----:B------:R-:W-:-:S04]  /*3ca0*/  IMAD.WIDE R114, R8, 0x2, R78 ;  /* 0x0000000208727825 */ /* 0x000fc800078e024e */
[----:B------:R-:W-:Y:S01]  /*3cb0*/  IMAD.WIDE R122, R8, 0x2, R36 ;  /* 0x00000002087a7825 */ /* 0x000fe200078e0224 */
[----:B------:R-:W-:-:S03]  /*3cc0*/  MOV R57, R43 ;  /* 0x0000002b00397202 */ /* 0x000fc60000000f00 */
[----:B------:R-:W-:-:S04]  /*3cd0*/  IMAD.WIDE R28, R8, 0x2, R28 ;  /* 0x00000002081c7825 */ /* 0x000fc800078e021c */
[----:B------:R-:W-:-:S04]  /*3ce0*/  IMAD.WIDE R32, R8, 0x2, R32 ;  /* 0x0000000208207825 */ /* 0x000fc800078e0220 */
[----:B------:R-:W-:-:S03]  /*3cf0*/  IMAD.WIDE R30, R8, 0x2, R30 ;  /* 0x00000002081e7825 */ /* 0x000fc600078e021e */
[----:B-1----:R-:W-:Y:S01]  /*3d00*/  HMMA.16816.F32.BF16 R64, R52, R58, R64 ;  /* 0x0000003a3440723c */ /* 0x002fe20000041840 */
[----:B------:R-:W-:-:S04]  /*3d10*/  IMAD.WIDE R26, R8, 0x2, R26 ;  /* 0x00000002081a7825 */ /* 0x000fc800078e021a */
[----:B------:R-:W-:-:S04]  /*3d20*/  IMAD.WIDE R78, R8, 0x2, R40 ;  /* 0x00000002084e7825 */ /* 0x000fc800078e0228 */
[----:B------:R-:W-:-:S04]  /*3d30*/  IMAD.WIDE R48, R8, 0x2, R38 ;  /* 0x0000000208307825 */ /* 0x000fc800078e0226 */
[----:B------:R-:W-:Y:S02]  /*3d40*/  IMAD.MOV.U32 R56, RZ, RZ, R42 ;  /* 0x000000ffff387224 */ /* 0x000fe400078e002a */
[----:B------:R-:W-:-:S04]  /*3d50*/  IMAD.WIDE R112, R8, 0x2, R112 ;  /* 0x0000000208707825 */ /* 0x000fc800078e0270 */
        /* <DEDUP_REMOVED lines=15> */
[----:B------:R-:W-:Y:S02]  /*3e50*/  IMAD.MOV.U32 R127, RZ, RZ, R115 ;  /* 0x000000ffff7f7224 */ /* 0x000fe400078e0073 */
        /* <DEDUP_REMOVED lines=8> */
[----:B------:R-:W-:Y:S02]  /*3ee0*/  IMAD.MOV.U32 R38, RZ, RZ, R28 ;  /* 0x000000ffff267224 */ /* 0x000fe400078e001c */
[----:B------:R-:W-:Y:S02]  /*3ef0*/  IMAD.MOV.U32 R41, RZ, RZ, R29 ;  /* 0x000000ffff297224 */ /* 0x000fe400078e001d */
[----:B------:R-:W-:Y:S02]  /*3f00*/  IMAD.MOV.U32 R39, RZ, RZ, R32 ;  /* 0x000000ffff277224 */ /* 0x000fe400078e0020 */
[----:B------:R-:W-:Y:S02]  /*3f10*/  IMAD.MOV.U32 R50, RZ, RZ, R33 ;  /* 0x000000ffff327224 */ /* 0x000fe400078e0021 */
[----:B------:R-:W-:-:S04]  /*3f20*/  IMAD.WIDE R76, R7, 0x2, R76 ;  /* 0x00000002074c7825 */ /* 0x000fc800078e024c */
[----:B------:R-:W-:Y:S02]  /*3f30*/  IMAD.MOV.U32 R40, RZ, RZ, R30 ;  /* 0x000000ffff287224 */ /* 0x000fe400078e001e */
[----:B------:R-:W-:Y:S02]  /*3f40*/  IMAD.MOV.U32 R43, RZ, RZ, R31 ;  /* 0x000000ffff2b7224 */ /* 0x000fe400078e001f */
[----:B------:R-:W-:Y:S02]  /*3f50*/  IMAD.MOV.U32 R42, RZ, RZ, R26 ;  /* 0x000000ffff2a7224 */ /* 0x000fe400078e001a */
[----:B------:R-:W-:Y:S01]  /*3f60*/  IMAD.MOV.U32 R55, RZ, RZ, R27 ;  /* 0x000000ffff377224 */ /* 0x000fe200078e001b */
[----:B------:R-:W-:Y:S06]  /*3f70*/  @P0 BRA `(.L_x_1) ;  /* 0xffffffe8006c0947 */ /* 0x000fec000383ffff */
[----:B------:R-:W-:Y:S02]  /*3f80*/  F2FP.BF16.F32.PACK_AB R66, R67, R66 ;  /* 0x000000424342723e */ /* 0x000fe400000010ff */
[----:B------:R-:W-:-:S07]  /*3f90*/  F2FP.BF16.F32.PACK_AB R64, R65, R64 ;  /* 0x000000404140723e */ /* 0x000fce00000010ff */
.L_x_0:
[----:B------:R-:W-:Y:S01]  /*3fa0*/  BAR.SYNC.DEFER_BLOCKING 0x0 ;  /* 0x0000000000007b1d */ /* 0x000fe20000010000 */
[----:B------:R-:W-:Y:S01]  /*3fb0*/  LOP3.LUT R7, R4, 0x80, RZ, 0xc0, !PT ;  /* 0x0000008004077812 */ /* 0x000fe200078ec0ff */
[----:B------:R-:W-:Y:S01]  /*3fc0*/  IMAD.SHL.U32 R8, R0, 0x4, RZ ;  /* 0x0000000400087824 */ /* 0x000fe200078e00ff */
[--C-:B------:R-:W-:Y:S02]  /*3fd0*/  SHF.R.U32.HI R4, RZ, 0x4, R0.reuse ;  /* 0x00000004ff047819 */ /* 0x100fe40000011600 */
[----:B------:R-:W-:Y:S01]  /*3fe0*/  LOP3.LUT R7, R7, 0x1c, R0, 0xf8, !PT ;  /* 0x0000001c07077812 */ /* 0x000fe200078ef800 */
[----:B------:R-:W-:Y:S01]  /*3ff0*/  ULDC.64 UR8, c[0x0][0x228] ;  /* 0x00008a0000087ab9 */ /* 0x000fe20000000a00 */
[----:B------:R-:W-:Y:S02]  /*4000*/  LOP3.LUT R3, R3, 0x300, RZ, 0xc0, !PT ;  /* 0x0000030003037812 */ /* 0x000fe400078ec0ff */
[----:B------:R-:W-:Y:S02]  /*4010*/  LOP3.LUT R4, R7, 0x2, R4, 0xf8, !PT ;  /* 0x0000000207047812 */ /* 0x000fe400078ef804 */
[----:B------:R-:W-:-:S02]  /*4020*/  LOP3.LUT R9, R3, 0x7c, R8, 0xf8, !PT ;  /* 0x0000007c03097812 */ /* 0x000fc400078ef808 */
[----:B------:R-:W-:Y:S02]  /*4030*/  LOP3.LUT R4, R4, R5, RZ, 0xfc, !PT ;  /* 0x0000000504047212 */ /* 0x000fe400078efcff */
[----:B------:R-:W-:Y:S02]  /*4040*/  PRMT R8, R64, 0x7632, R8 ;  /* 0x0000763240087816 */ /* 0x000fe40000000008 */
[C---:B------:R-:W-:Y:S02]  /*4050*/  LOP3.LUT R3, R4.reuse, 0x40, RZ, 0x3c, !PT ;  /* 0x0000004004037812 */ /* 0x040fe400078e3cff */
[----:B------:R-:W-:Y:S02]  /*4060*/  LOP3.LUT R5, R4, 0x20, RZ, 0x3c, !PT ;  /* 0x0000002004057812 */ /* 0x000fe400078e3cff */
[----:B------:R-:W-:Y:S02]  /*4070*/  PRMT R10, R66, 0x7632, R10 ;  /* 0x00007632420a7816 */ /* 0x000fe4000000000a */
[----:B------:R-:W-:Y:S01]  /*4080*/  LOP3.LUT R7, R4, 0x60, RZ, 0x3c, !PT ;  /* 0x0000006004077812 */ /* 0x000fe200078e3cff */
[----:B------:R-:W-:Y:S01]  /*4090*/  STS.U16 [R4+UR4], R64 ;  /* 0x0000004004007988 */ /* 0x000fe20008000404 */
[----:B------:R-:W-:-:S02]  /*40a0*/  LOP3.LUT R9, R9, 0x60, R0, 0x78, !PT ;  /* 0x0000006009097812 */ /* 0x000fc400078e7800 */
[----:B------:R-:W-:Y:S01]  /*40b0*/  SHF.R.U32.HI R15, RZ, 0x4, R0 ;  /* 0x00000004ff0f7819 */ /* 0x000fe20000011600 */
[----:B------:R0:W-:Y:S01]  /*40c0*/  STS.U16 [R3+UR4+0x200], R8 ;  /* 0x0002000803007988 */ /* 0x0001e20008000404 */
[----:B------:R-:W-:Y:S02]  /*40d0*/  ISETP.GE.AND P0, PT, R2, UR8, PT ;  /* 0x0000000802007c0c */ /* 0x000fe4000bf06270 */
[----:B------:R-:W-:Y:S01]  /*40e0*/  SGXT.U32 R15, R15, 0x3 ;  /* 0x000000030f0f781a */ /* 0x000fe20000000000 */
[----:B------:R-:W-:Y:S03]  /*40f0*/  STS.U16 [R5+UR4+0x100], R66 ;  /* 0x0001004205007988 */ /* 0x000fe60008000404 */
[C---:B------:R-:W-:Y:S01]  /*4100*/  LOP3.LUT R0, R6.reuse, 0x18, R15, 0xfe, !PT ;  /* 0x0000001806007812 */ /* 0x040fe200078efe0f */
[----:B------:R1:W-:Y:S01]  /*4110*/  STS.U16 [R7+UR4+0x300], R10 ;  /* 0x0003000a07007988 */ /* 0x0003e20008000404 */
[----:B0-----:R-:W-:Y:S01]  /*4120*/  LOP3.LUT R3, R6, R15, RZ, 0xfc, !PT ;  /* 0x0000000f06037212 */ /* 0x001fe200078efcff */
[----:B------:R-:W-:Y:S03]  /*4130*/  BAR.SYNC.DEFER_BLOCKING 0x0 ;  /* 0x0000000000007b1d */ /* 0x000fe60000010000 */
[----:B------:R-:W-:-:S03]  /*4140*/  ISETP.LT.AND P3, PT, R3, UR9, !P0 ;  /* 0x0000000903007c0c */ /* 0x000fc6000c761270 */
[----:B------:R-:W0:Y:S04]  /*4150*/  LDS R11, [R9+UR4] ;  /* 0x00000004090b7984 */ /* 0x000e280008000800 */
[----:B------:R2:W3:Y:S01]  /*4160*/  LDS R13, [R9+UR4+0x80] ;  /* 0x00008004090d7984 */ /* 0x0004e20008000800 */
[----:B------:R-:W-:Y:S02]  /*4170*/  ULDC UR4, c[0x0][0x244] ;  /* 0x0000910000047ab9 */ /* 0x000fe40000000800 */
[----:B------:R-:W-:Y:S01]  /*4180*/  IMAD R4, R2, UR4, RZ ;  /* 0x0000000402047c24 */ /* 0x000fe2000f8e02ff */
[----:B------:R-:W-:Y:S01]  /*4190*/  ULDC.64 UR4, c[0x0][0x220] ;  /* 0x0000880000047ab9 */ /* 0x000fe20000000a00 */
[C-C-:B------:R-:W-:Y:S02]  /*41a0*/  LOP3.LUT R2, R6.reuse, 0x10, R15.reuse, 0xfe, !PT ;  /* 0x0000001006027812 */ /* 0x140fe400078efe0f */
[----:B------:R-:W-:-:S02]  /*41b0*/  LOP3.LUT R6, R6, 0x8, R15, 0xfe, !PT ;  /* 0x0000000806067812 */ /* 0x000fc400078efe0f */
[----:B------:R-:W-:Y:S01]  /*41c0*/  LEA R8, P1, R4, UR4, 0x1 ;  /* 0x0000000404087c11 */ /* 0x000fe2000f8208ff */
[----:B------:R-:W-:Y:S01]  /*41d0*/  ULDC UR4, c[0x0][0x248] ;  /* 0x0000920000047ab9 */ /* 0x000fe20000000800 */
[----:B------:R-:W-:Y:S01]  /*41e0*/  ISETP.LT.AND P2, PT, R6, UR9, !P0 ;  /* 0x0000000906007c0c */ /* 0x000fe2000c741270 */
[----:B------:R-:W-:Y:S01]  /*41f0*/  IMAD R3, R3, UR4, RZ ;  /* 0x0000000403037c24 */ /* 0x000fe2000f8e02ff */
[----:B-1----:R-:W-:Y:S01]  /*4200*/  LEA.HI.X.SX32 R10, R4, UR5, 0x1, P1 ;  /* 0x00000005040a7c11 */ /* 0x002fe200088f0eff */
[----:B------:R-:W-:Y:S01]  /*4210*/  IMAD R5, R6, UR4, RZ ;  /* 0x0000000406057c24 */ /* 0x000fe2000f8e02ff */
[C---:B------:R-:W-:Y:S01]  /*4220*/  ISETP.LT.AND P1, PT, R2.reuse, UR9, !P0 ;  /* 0x0000000902007c0c */ /* 0x040fe2000c721270 */
[----:B------:R-:W-:Y:S01]  /*4230*/  IMAD R7, R2, UR4, RZ ;  /* 0x0000000402077c24 */ /* 0x000fe2000f8e02ff */
[C---:B------:R-:W-:Y:S01]  /*4240*/  ISETP.LT.AND P0, PT, R0.reuse, UR9, !P0 ;  /* 0x0000000900007c0c */ /* 0x040fe2000c701270 */
[----:B--2---:R-:W-:Y:S01]  /*4250*/  IMAD R9, R0, UR4, RZ ;  /* 0x0000000400097c24 */ /* 0x004fe2000f8e02ff */
[----:B------:R-:W-:-:S02]  /*4260*/  LEA R2, P4, R3, R8, 0x1 ;  /* 0x0000000803027211 */ /* 0x000fc400078808ff */
[-C--:B------:R-:W-:Y:S02]  /*4270*/  LEA R4, P6, R5, R8.reuse, 0x1 ;  /* 0x0000000805047211 */ /* 0x080fe400078c08ff */
[----:B------:R-:W-:Y:S02]  /*4280*/  LEA R6, P5, R7, R8, 0x1 ;  /* 0x0000000807067211 */ /* 0x000fe400078a08ff */
[-C--:B------:R-:W-:Y:S02]  /*4290*/  LEA.HI.X.SX32 R3, R3, R10.reuse, 0x1, P4 ;  /* 0x0000000a03037211 */ /* 0x080fe400020f0eff */
[-C--:B------:R-:W-:Y:S02]  /*42a0*/  LEA.HI.X.SX32 R5, R5, R10.reuse, 0x1, P6 ;  /* 0x0000000a05057211 */ /* 0x080fe400030f0eff */
[----:B------:R-:W-:Y:S02]  /*42b0*/  LEA.HI.X.SX32 R7, R7, R10, 0x1, P5 ;  /* 0x0000000a07077211 */ /* 0x000fe400028f0eff */
[----:B------:R-:W-:-:S04]  /*42c0*/  LEA R8, P4, R9, R8, 0x1 ;  /* 0x0000000809087211 */ /* 0x000fc800078808ff */
[----:B------:R-:W-:Y:S01]  /*42d0*/  LEA.HI.X.SX32 R9, R9, R10, 0x1, P4 ;  /* 0x0000000a09097211 */ /* 0x000fe200020f0eff */
[----:B0-----:R0:W-:Y:S01]  /*42e0*/  @P3 STG.E.U16 desc[UR6][R2.64], R11 ;  /* 0x0000000b02003986 */ /* 0x0011e2000c101506 */
[----:B------:R-:W-:-:S05]  /*42f0*/  PRMT R0, R11, 0x7632, R0 ;  /* 0x000076320b007816 */ /* 0x000fca0000000000 */
[----:B------:R0:W-:Y:S04]  /*4300*/  @P2 STG.E.U16 desc[UR6][R4.64], R0 ;  /* 0x0000000004002986 */ /* 0x0001e8000c101506 */
[----:B---3--:R0:W-:Y:S01]  /*4310*/  @P1 STG.E.U16 desc[UR6][R6.64], R13 ;  /* 0x0000000d06001986 */ /* 0x0081e2000c101506 */
[----:B------:R-:W-:Y:S05]  /*4320*/  @!P0 EXIT ;  /* 0x000000000000894d */ /* 0x000fea0003800000 */
[----:B0-----:R-:W-:-:S05]  /*4330*/  PRMT R4, R13, 0x7632, R4 ;  /* 0x000076320d047816 */ /* 0x001fca0000000004 */
[----:B------:R-:W-:Y:S01]  /*4340*/  STG.E.U16 desc[UR6][R8.64], R4 ;  /* 0x0000000408007986 */ /* 0x000fe2000c101506 */
[----:B------:R-:W-:Y:S05]  /*4350*/  EXIT ;  /* 0x000000000000794d */ /* 0x000fea0003800000 */
.L_x_2:
[----:B------:R-:W-:-:S00]  /*4360*/  BRA `(.L_x_2) ;  /* 0xfffffffc00fc7947 */ /* 0x000fc0000383ffff */
[----:B------:R-:W-:-:S00]  /*4370*/  NOP ;  /* 0x0000000000007918 */ /* 0x000fc00000000000 */
        /* <DEDUP_REMOVED lines=8> */
.L_x_3:


//--------------------- .nv.shared.matmul_kernel  --------------------------
	.section	.nv.shared.matmul_kernel,"aw",@nobits
	.sectionflags	@""
	.align	16
	.zero		1024


//--------------------- .nv.shared.reserved.0     --------------------------
	.section	.nv.shared.reserved.0,"aw",@nobits
	.weak		__nv_reservedSMEM_offset_0_alias
	.size		__nv_reservedSMEM_offset_0_alias, 0, 0
	.other		__nv_reservedSMEM_offset_0_alias,@"STO_CUDA_RESERVED_SHARED STV_DEFAULT"
__nv_reservedSMEM_offset_0_alias:
	.zero		0


//--------------------- .nv.constant0.matmul_kernel --------------------------
	.section	.nv.constant0.matmul_kernel,"a",@progbits
	.sectionflags	@""
	.align	4
.nv.constant0.matmul_kernel:
	.zero		608


//--------------------- SYMBOLS --------------------------

	.type		.nv.reservedSmem.offset0,@object
	.size		.nv.reservedSmem.offset0,0x4
